// auto-generated by cutlass_sweep.gemm — config: {"arch": "sm_90", "cluster_m": 2, "cluster_n": 1, "dtype": "e4m3", "dtype_b": "e4m3", "layout": "nt", "stages": 0, "tile_k": 32, "tile_m": 128, "tile_n": 128}
#include "cutlass/cutlass.h"
#include "cutlass/gemm/collective/collective_builder.hpp"
#include "cutlass/gemm/device/gemm_universal_adapter.h"
#include "cutlass/gemm/kernel/gemm_universal.hpp"
#include "cutlass/epilogue/collective/collective_builder.hpp"

using ElemA = cutlass::float_e4m3_t;
using ElemB = cutlass::float_e4m3_t;
using ElemCD = cutlass::float_e4m3_t;
using Acc  = float;
using TileShape    = cute::Shape<cute::_128, cute::_128, cute::_32>;
using ClusterShape = cute::Shape<cute::_2, cute::_1, cute::_1>;

using CollectiveEpilogue = typename cutlass::epilogue::collective::CollectiveBuilder<
    cutlass::arch::Sm90, cutlass::arch::OpClassTensorOp,
    TileShape, ClusterShape,
    cutlass::epilogue::collective::EpilogueTileAuto,
    Acc, Acc,
    ElemCD, cutlass::layout::RowMajor, 128 / cutlass::sizeof_bits<ElemCD>::value,
    ElemCD, cutlass::layout::RowMajor, 128 / cutlass::sizeof_bits<ElemCD>::value,
    cutlass::epilogue::collective::EpilogueScheduleAuto
  >::CollectiveOp;

using CollectiveMainloop = typename cutlass::gemm::collective::CollectiveBuilder<
    cutlass::arch::Sm90, cutlass::arch::OpClassTensorOp,
    ElemA, cutlass::layout::RowMajor, 128 / cutlass::sizeof_bits<ElemA>::value,
    ElemB, cutlass::layout::ColumnMajor, 128 / cutlass::sizeof_bits<ElemB>::value,
    Acc,
    TileShape, ClusterShape,
    cutlass::gemm::collective::StageCountAutoCarveout<static_cast<int>(sizeof(typename CollectiveEpilogue::SharedStorage))>,
    cutlass::gemm::collective::KernelScheduleAuto
  >::CollectiveOp;

using GemmKernel = cutlass::gemm::kernel::GemmUniversal<
    cute::Shape<int,int,int,int>,
    CollectiveMainloop,
    CollectiveEpilogue
>;
using Gemm = cutlass::gemm::device::GemmUniversalAdapter<GemmKernel>;

// Force the device kernel symbol into the cubin without needing a host main.
auto* _anchor = &cutlass::device_kernel<GemmKernel>;


// ===== COMPILED SASS (sm_90a) =====

	.target	sm_90a

	.elftype	@"ET_EXEC"


//--------------------- .note.nv.tkinfo           --------------------------
	.section	.note.nv.tkinfo,"",@"SHT_NOTE"
	.sectionflags	@"SHF_NOTE_NV_TKINFO"
	.tkinfo
        /*0018*/ 	.word	0x00000002
        /*0030*/ 	.string	""
        /*0030*/ 	.string	"ptxas"
        /*0030*/ 	.string	"Cuda compilation tools, release 13.0, V13.0.88"
        /*0030*/ 	.string	"Build cuda_13.0.r13.0/compiler.36424714_0"
        /*0030*/ 	.string	"-arch sm_90a -m 64 "



//--------------------- .note.nv.cuinfo           --------------------------
	.section	.note.nv.cuinfo,"",@"SHT_NOTE"
	.sectionflags	@"SHF_NOTE_NV_CUINFO"
        /*0018*/ 	.short	0x0002
        /*001a*/ 	.short	0x005a
        /*001c*/ 	.short	0x0082
	.zero		2


//--------------------- .nv.info                  --------------------------
	.section	.nv.info,"",@"SHT_CUDA_INFO"
	.align	4


	//----- nvinfo : EIATTR_REGCOUNT
	.align		4
        /*0000*/ 	.byte	0x04, 0x2f
        /*0002*/ 	.short	(.L_12 - .L_11)
	.align		4
.L_11:
        /*0004*/ 	.word	index@(_ZN7cutlass13device_kernelINS_4gemm6kernel13GemmUniversalIN4cute5tupleIJiiiiEEENS1_10collective13CollectiveMmaINS1_37MainloopSm90TmaGmmaWarpSpecializedFP8ILi28ENS5_IJNS4_1CILi2EEENSA_ILi1EEESC_EEENS1_35KernelTmaWarpSpecializedCooperativeEEENS5_IJNSA_ILi128EEESG_NSA_ILi32EEEEEENS_12float_e4m3_tENS5_IJlSC_lEEESJ_SK_NS4_8TiledMMAINS4_8MMA_AtomIJNS4_4SM904GMMA31MMA_64x128x32_F32E4M3E4M3_SS_TNILNSO_7ScaleInE1ELSQ_1EEEEEENS4_6LayoutISD_NS5_IJSC_NSA_ILi0EEESU_EEEEENS5_IJNS4_10UnderscoreESX_SX_EEEEENS4_13SM90_TMA_LOADENS4_14ComposedLayoutINS4_7SwizzleILi1ELi4ELi3EEENS4_18smem_ptr_flag_bitsILi8EEENST_INS5_IJNSA_ILi8EEESH_EEENS5_IJSH_SC_EEEEEEEvNS4_8identityENS4_23SM90_TMA_LOAD_MULTICASTES1A_vS1B_EENS_8epilogue10collective6detail29Sm90TmaWarpSpecializedAdapterINS1F_15DefaultEpilogueISJ_SK_SK_NS1E_6thread17LinearCombinationISJ_Li1EffLNS1J_9ScaleType4KindE0ELNS_15FloatRoundStyleE2ESJ_EENS1_15EpilogueDefaultEEEEEvvEEEEvNT_6ParamsE)
        /*0008*/ 	.word	0x000000a8


	//----- nvinfo : EIATTR_FRAME_SIZE
	.align		4
.L_12:
        /*000c*/ 	.byte	0x04, 0x11
        /*000e*/ 	.short	(.L_14 - .L_13)
	.align		4
.L_13:
        /*0010*/ 	.word	index@(_ZN7cutlass13device_kernelINS_4gemm6kernel13GemmUniversalIN4cute5tupleIJiiiiEEENS1_10collective13CollectiveMmaINS1_37MainloopSm90TmaGmmaWarpSpecializedFP8ILi28ENS5_IJNS4_1CILi2EEENSA_ILi1EEESC_EEENS1_35KernelTmaWarpSpecializedCooperativeEEENS5_IJNSA_ILi128EEESG_NSA_ILi32EEEEEENS_12float_e4m3_tENS5_IJlSC_lEEESJ_SK_NS4_8TiledMMAINS4_8MMA_AtomIJNS4_4SM904GMMA31MMA_64x128x32_F32E4M3E4M3_SS_TNILNSO_7ScaleInE1ELSQ_1EEEEEENS4_6LayoutISD_NS5_IJSC_NSA_ILi0EEESU_EEEEENS5_IJNS4_10UnderscoreESX_SX_EEEEENS4_13SM90_TMA_LOADENS4_14ComposedLayoutINS4_7SwizzleILi1ELi4ELi3EEENS4_18smem_ptr_flag_bitsILi8EEENST_INS5_IJNSA_ILi8EEESH_EEENS5_IJSH_SC_EEEEEEEvNS4_8identityENS4_23SM90_TMA_LOAD_MULTICASTES1A_vS1B_EENS_8epilogue10collective6detail29Sm90TmaWarpSpecializedAdapterINS1F_15DefaultEpilogueISJ_SK_SK_NS1E_6thread17LinearCombinationISJ_Li1EffLNS1J_9ScaleType4KindE0ELNS_15FloatRoundStyleE2ESJ_EENS1_15EpilogueDefaultEEEEEvvEEEEvNT_6ParamsE)
        /*0014*/ 	.word	0x00000000


	//----- nvinfo : EIATTR_MIN_STACK_SIZE
	.align		4
.L_14:
        /*0018*/ 	.byte	0x04, 0x12
        /*001a*/ 	.short	(.L_16 - .L_15)
	.align		4
.L_15:
        /*001c*/ 	.word	index@(_ZN7cutlass13device_kernelINS_4gemm6kernel13GemmUniversalIN4cute5tupleIJiiiiEEENS1_10collective13CollectiveMmaINS1_37MainloopSm90TmaGmmaWarpSpecializedFP8ILi28ENS5_IJNS4_1CILi2EEENSA_ILi1EEESC_EEENS1_35KernelTmaWarpSpecializedCooperativeEEENS5_IJNSA_ILi128EEESG_NSA_ILi32EEEEEENS_12float_e4m3_tENS5_IJlSC_lEEESJ_SK_NS4_8TiledMMAINS4_8MMA_AtomIJNS4_4SM904GMMA31MMA_64x128x32_F32E4M3E4M3_SS_TNILNSO_7ScaleInE1ELSQ_1EEEEEENS4_6LayoutISD_NS5_IJSC_NSA_ILi0EEESU_EEEEENS5_IJNS4_10UnderscoreESX_SX_EEEEENS4_13SM90_TMA_LOADENS4_14ComposedLayoutINS4_7SwizzleILi1ELi4ELi3EEENS4_18smem_ptr_flag_bitsILi8EEENST_INS5_IJNSA_ILi8EEESH_EEENS5_IJSH_SC_EEEEEEEvNS4_8identityENS4_23SM90_TMA_LOAD_MULTICASTES1A_vS1B_EENS_8epilogue10collective6detail29Sm90TmaWarpSpecializedAdapterINS1F_15DefaultEpilogueISJ_SK_SK_NS1E_6thread17LinearCombinationISJ_Li1EffLNS1J_9ScaleType4KindE0ELNS_15FloatRoundStyleE2ESJ_EENS1_15EpilogueDefaultEEEEEvvEEEEvNT_6ParamsE)
        /*0020*/ 	.word	0x00000000
.L_16:


//--------------------- .nv.compat                --------------------------
	.section	.nv.compat,"",@"SHT_CUDA_COMPAT_INFO"
	.align	4
        /*0000*/ 	.byte	0x02, 0x09, 0x01, 0x00, 0x02, 0x02, 0x04, 0x00, 0x02, 0x05, 0x05, 0x00, 0x03, 0x07, 0x01, 0x01
        /*0010*/ 	.byte	0x02, 0x03, 0x01, 0x00, 0x02, 0x06, 0x01, 0x00, 0x04, 0x0b, 0x08, 0x00, 0x00, 0x00, 0x00, 0x00
        /*0020*/ 	.byte	0x00, 0x00, 0x00, 0x00


//--------------------- .nv.info._ZN7cutlass13device_kernelINS_4gemm6kernel13GemmUniversalIN4cute5tupleIJiiiiEEENS1_10collective13CollectiveMmaINS1_37MainloopSm90TmaGmmaWarpSpecializedFP8ILi28ENS5_IJNS4_1CILi2EEENSA_ILi1EEESC_EEENS1_35KernelTmaWarpSpecializedCooperativeEEENS5_IJNSA_ILi128EEESG_NSA_ILi32EEEEEENS_12float_e4m3_tENS5_IJlSC_lEEESJ_SK_NS4_8TiledMMAINS4_8MMA_AtomIJNS4_4SM904GMMA31MMA_64x128x32_F32E4M3E4M3_SS_TNILNSO_7ScaleInE1ELSQ_1EEEEEENS4_6LayoutISD_NS5_IJSC_NSA_ILi0EEESU_EEEEENS5_IJNS4_10UnderscoreESX_SX_EEEEENS4_13SM90_TMA_LOADENS4_14ComposedLayoutINS4_7SwizzleILi1ELi4ELi3EEENS4_18smem_ptr_flag_bitsILi8EEENST_INS5_IJNSA_ILi8EEESH_EEENS5_IJSH_SC_EEEEEEEvNS4_8identityENS4_23SM90_TMA_LOAD_MULTICASTES1A_vS1B_EENS_8epilogue10collective6detail29Sm90TmaWarpSpecializedAdapterINS1F_15DefaultEpilogueISJ_SK_SK_NS1E_6thread17LinearCombinationISJ_Li1EffLNS1J_9ScaleType4KindE0ELNS_15FloatRoundStyleE2ESJ_EENS1_15EpilogueDefaultEEEEEvvEEEEvNT_6ParamsE --------------------------
	.section	.nv.info._ZN7cutlass13device_kernelINS_4gemm6kernel13GemmUniversalIN4cute5tupleIJiiiiEEENS1_10collective13CollectiveMmaINS1_37MainloopSm90TmaGmmaWarpSpecializedFP8ILi28ENS5_IJNS4_1CILi2EEENSA_ILi1EEESC_EEENS1_35KernelTmaWarpSpecializedCooperativeEEENS5_IJNSA_ILi128EEESG_NSA_ILi32EEEEEENS_12float_e4m3_tENS5_IJlSC_lEEESJ_SK_NS4_8TiledMMAINS4_8MMA_AtomIJNS4_4SM904GMMA31MMA_64x128x32_F32E4M3E4M3_SS_TNILNSO_7ScaleInE1ELSQ_1EEEEEENS4_6LayoutISD_NS5_IJSC_NSA_ILi0EEESU_EEEEENS5_IJNS4_10UnderscoreESX_SX_EEEEENS4_13SM90_TMA_LOADENS4_14ComposedLayoutINS4_7SwizzleILi1ELi4ELi3EEENS4_18smem_ptr_flag_bitsILi8EEENST_INS5_IJNSA_ILi8EEESH_EEENS5_IJSH_SC_EEEEEEEvNS4_8identityENS4_23SM90_TMA_LOAD_MULTICASTES1A_vS1B_EENS_8epilogue10collective6detail29Sm90TmaWarpSpecializedAdapterINS1F_15DefaultEpilogueISJ_SK_SK_NS1E_6thread17LinearCombinationISJ_Li1EffLNS1J_9ScaleType4KindE0ELNS_15FloatRoundStyleE2ESJ_EENS1_15EpilogueDefaultEEEEEvvEEEEvNT_6ParamsE,"",@"SHT_CUDA_INFO"
	.sectionflags	@""
	.align	4


	//----- nvinfo : EIATTR_CUDA_API_VERSION
	.align		4
        /*0000*/ 	.byte	0x04, 0x37
        /*0002*/ 	.short	(.L_18 - .L_17)
.L_17:
        /*0004*/ 	.word	0x00000082


	//----- nvinfo : EIATTR_KPARAM_INFO
	.align		4
.L_18:
        /*0008*/ 	.byte	0x04, 0x17
        /*000a*/ 	.short	(.L_20 - .L_19)
.L_19:
        /*000c*/ 	.word	0x00000000
        /*0010*/ 	.short	0x0000
        /*0012*/ 	.short	0x0070
        /*0014*/ 	.byte	0x00, 0xf0, 0x01, 0x10


	//----- nvinfo : EIATTR_SPARSE_MMA_MASK
	.align		4
.L_20:
        /*0018*/ 	.byte	0x03, 0x50
        /*001a*/ 	.short	0x0000


	//----- nvinfo : EIATTR_MAXREG_COUNT
	.align		4
        /*001c*/ 	.byte	0x03, 0x1b
        /*001e*/ 	.short	0x00a8


	//----- nvinfo : EIATTR_NUM_BARRIERS
	.align		4
        /*0020*/ 	.byte	0x02, 0x4c
        /*0022*/ 	.byte	0x01
	.zero		1


	//----- nvinfo : EIATTR_MERCURY_ISA_VERSION
	.align		4
        /*0024*/ 	.byte	0x03, 0x5f
        /*0026*/ 	.short	0x0101


	//----- nvinfo : EIATTR_INT_WARP_WIDE_INSTR_OFFSETS
	.align		4
        /*0028*/ 	.byte	0x04, 0x31
        /*002a*/ 	.short	(.L_22 - .L_21)


	//   ....[0]....
.L_21:
        /*002c*/ 	.word	0x000007d0


	//   ....[1]....
        /*0030*/ 	.word	0x00000800


	//   ....[2]....
        /*0034*/ 	.word	0x00000980


	//----- nvinfo : EIATTR_COOP_GROUP_MASK_REGIDS
	.align		4
.L_22:
        /*0038*/ 	.byte	0x04, 0x29
        /*003a*/ 	.short	(.L_24 - .L_23)


	//   ....[0]....
.L_23:
        /*003c*/ 	.word	0xffffffff


	//   ....[1]....
        /*0040*/ 	.word	0xffffffff


	//   ....[2]....
        /*0044*/ 	.word	0xffffffff


	//   ....[3]....
        /*0048*/ 	.word	0xffffffff


	//   ....[4]....
        /*004c*/ 	.word	0xffffffff


	//   ....[5]....
        /*0050*/ 	.word	0xffffffff


	//----- nvinfo : EIATTR_COOP_GROUP_INSTR_OFFSETS
	.align		4
.L_24:
        /*0054*/ 	.byte	0x04, 0x28
        /*0056*/ 	.short	(.L_26 - .L_25)


	//   ....[0]....
.L_25:
        /*0058*/ 	.word	0x00000060


	//   ....[1]....
        /*005c*/ 	.word	0x00000070


	//   ....[2]....
        /*0060*/ 	.word	0x00000130


	//   ....[3]....
        /*0064*/ 	.word	0x00000600


	//   ....[4]....
        /*0068*/ 	.word	0x00000b20


	//   ....[5]....
        /*006c*/ 	.word	0x000015a0


	//----- nvinfo : EIATTR_REG_RECONFIG
	.align		4
.L_26:
        /*0070*/ 	.byte	0x01, 0x54
	.zero		2


	//----- nvinfo : EIATTR_MBARRIER_INSTR_OFFSETS
	.align		4
        /*0074*/ 	.byte	0x04, 0x39
        /*0076*/ 	.short	(.L_28 - .L_27)


	//   ....[0]....
.L_27:
        /*0078*/ 	.word	0x00000250
        /*007c*/ 	.word	0x000000ff
        /*0080*/ 	.word	0x00000000
        /*0084*/ 	.short	0x0100
        /*0086*/ 	.byte	0x08
	.zero		1


	//   ....[1]....
        /*0088*/ 	.word	0x00000260
        /*008c*/ 	.word	0x000000ff
        /*0090*/ 	.word	0x000000e0
        /*0094*/ 	.short	0x0100
        /*0096*/ 	.byte	0x08
	.zero		1


	//   ....[2]....
        /*0098*/ 	.word	0x00000270
        /*009c*/ 	.word	0x000000ff
        /*00a0*/ 	.word	0x00000008
        /*00a4*/ 	.short	0x0100
        /*00a6*/ 	.byte	0x08
	.zero		1


	//   ....[3]....
        /*00a8*/ 	.word	0x00000280
        /*00ac*/ 	.word	0x000000ff
        /*00b0*/ 	.word	0x000000e8
        /*00b4*/ 	.short	0x0100
        /*00b6*/ 	.byte	0x08
	.zero		1


	//   ....[4]....
        /*00b8*/ 	.word	0x00000290
        /*00bc*/ 	.word	0x000000ff
        /*00c0*/ 	.word	0x00000010
        /*00c4*/ 	.short	0x0100
        /*00c6*/ 	.byte	0x08
	.zero		1


	//   ....[5]....
        /*00c8*/ 	.word	0x000002a0
        /*00cc*/ 	.word	0x000000ff
        /*00d0*/ 	.word	0x000000f0
        /*00d4*/ 	.short	0x0100
        /*00d6*/ 	.byte	0x08
	.zero		1


	//   ....[6]....
        /*00d8*/ 	.word	0x000002b0
        /*00dc*/ 	.word	0x000000ff
        /*00e0*/ 	.word	0x00000018
        /*00e4*/ 	.short	0x0100
        /*00e6*/ 	.byte	0x08
	.zero		1


	//   ....[7]....
        /*00e8*/ 	.word	0x000002c0
        /*00ec*/ 	.word	0x000000ff
        /*00f0*/ 	.word	0x000000f8
        /*00f4*/ 	.short	0x0100
        /*00f6*/ 	.byte	0x08
	.zero		1


	//   ....[8]....
        /*00f8*/ 	.word	0x000002d0
        /*00fc*/ 	.word	0x000000ff
        /*0100*/ 	.word	0x00000020
        /*0104*/ 	.short	0x0100
        /*0106*/ 	.byte	0x08
	.zero		1


	//   ....[9]....
        /*0108*/ 	.word	0x000002e0
        /*010c*/ 	.word	0x000000ff
        /*0110*/ 	.word	0x00000100
        /*0114*/ 	.short	0x0100
        /*0116*/ 	.byte	0x08
	.zero		1


	//   ....[10]....
        /*0118*/ 	.word	0x000002f0
        /*011c*/ 	.word	0x000000ff
        /*0120*/ 	.word	0x00000028
        /*0124*/ 	.short	0x0100
        /*0126*/ 	.byte	0x08
	.zero		1


	//   ....[11]....
        /*0128*/ 	.word	0x00000300
        /*012c*/ 	.word	0x000000ff
        /*0130*/ 	.word	0x00000108
        /*0134*/ 	.short	0x0100
        /*0136*/ 	.byte	0x08
	.zero		1


	//   ....[12]....
        /*0138*/ 	.word	0x00000310
        /*013c*/ 	.word	0x000000ff
        /*0140*/ 	.word	0x00000030
        /*0144*/ 	.short	0x0100
        /*0146*/ 	.byte	0x08
	.zero		1


	//   ....[13]....
        /*0148*/ 	.word	0x00000320
        /*014c*/ 	.word	0x000000ff
        /*0150*/ 	.word	0x00000110
        /*0154*/ 	.short	0x0100
        /*0156*/ 	.byte	0x08
	.zero		1


	//   ....[14]....
        /*0158*/ 	.word	0x00000330
        /*015c*/ 	.word	0x000000ff
        /*0160*/ 	.word	0x00000038
        /*0164*/ 	.short	0x0100
        /*0166*/ 	.byte	0x08
	.zero		1


	//   ....[15]....
        /*0168*/ 	.word	0x00000340
        /*016c*/ 	.word	0x000000ff
        /*0170*/ 	.word	0x00000118
        /*0174*/ 	.short	0x0100
        /*0176*/ 	.byte	0x08
	.zero		1


	//   ....[16]....
        /*0178*/ 	.word	0x00000350
        /*017c*/ 	.word	0x000000ff
        /*0180*/ 	.word	0x00000040
        /*0184*/ 	.short	0x0100
        /*0186*/ 	.byte	0x08
	.zero		1


	//   ....[17]....
        /*0188*/ 	.word	0x00000360
        /*018c*/ 	.word	0x000000ff
        /*0190*/ 	.word	0x00000120
        /*0194*/ 	.short	0x0100
        /*0196*/ 	.byte	0x08
	.zero		1


	//   ....[18]....
        /*0198*/ 	.word	0x00000370
        /*019c*/ 	.word	0x000000ff
        /*01a0*/ 	.word	0x00000048
        /*01a4*/ 	.short	0x0100
        /*01a6*/ 	.byte	0x08
	.zero		1


	//   ....[19]....
        /*01a8*/ 	.word	0x00000380
        /*01ac*/ 	.word	0x000000ff
        /*01b0*/ 	.word	0x00000128
        /*01b4*/ 	.short	0x0100
        /*01b6*/ 	.byte	0x08
	.zero		1


	//   ....[20]....
        /*01b8*/ 	.word	0x00000390
        /*01bc*/ 	.word	0x000000ff
        /*01c0*/ 	.word	0x00000050
        /*01c4*/ 	.short	0x0100
        /*01c6*/ 	.byte	0x08
	.zero		1


	//   ....[21]....
        /*01c8*/ 	.word	0x000003a0
        /*01cc*/ 	.word	0x000000ff
        /*01d0*/ 	.word	0x00000130
        /*01d4*/ 	.short	0x0100
        /*01d6*/ 	.byte	0x08
	.zero		1


	//   ....[22]....
        /*01d8*/ 	.word	0x000003b0
        /*01dc*/ 	.word	0x000000ff
        /*01e0*/ 	.word	0x00000058
        /*01e4*/ 	.short	0x0100
        /*01e6*/ 	.byte	0x08
	.zero		1


	//   ....[23]....
        /*01e8*/ 	.word	0x000003c0
        /*01ec*/ 	.word	0x000000ff
        /*01f0*/ 	.word	0x00000138
        /*01f4*/ 	.short	0x0100
        /*01f6*/ 	.byte	0x08
	.zero		1


	//   ....[24]....
        /*01f8*/ 	.word	0x000003d0
        /*01fc*/ 	.word	0x000000ff
        /*0200*/ 	.word	0x00000060
        /*0204*/ 	.short	0x0100
        /*0206*/ 	.byte	0x08
	.zero		1


	//   ....[25]....
        /*0208*/ 	.word	0x000003e0
        /*020c*/ 	.word	0x000000ff
        /*0210*/ 	.word	0x00000140
        /*0214*/ 	.short	0x0100
        /*0216*/ 	.byte	0x08
	.zero		1


	//   ....[26]....
        /*0218*/ 	.word	0x000003f0
        /*021c*/ 	.word	0x000000ff
        /*0220*/ 	.word	0x00000068
        /*0224*/ 	.short	0x0100
        /*0226*/ 	.byte	0x08
	.zero		1


	//   ....[27]....
        /*0228*/ 	.word	0x00000400
        /*022c*/ 	.word	0x000000ff
        /*0230*/ 	.word	0x00000148
        /*0234*/ 	.short	0x0100
        /*0236*/ 	.byte	0x08
	.zero		1


	//   ....[28]....
        /*0238*/ 	.word	0x00000410
        /*023c*/ 	.word	0x000000ff
        /*0240*/ 	.word	0x00000070
        /*0244*/ 	.short	0x0100
        /*0246*/ 	.byte	0x08
	.zero		1


	//   ....[29]....
        /*0248*/ 	.word	0x00000420
        /*024c*/ 	.word	0x000000ff
        /*0250*/ 	.word	0x00000150
        /*0254*/ 	.short	0x0100
        /*0256*/ 	.byte	0x08
	.zero		1


	//   ....[30]....
        /*0258*/ 	.word	0x00000430
        /*025c*/ 	.word	0x000000ff
        /*0260*/ 	.word	0x00000078
        /*0264*/ 	.short	0x0100
        /*0266*/ 	.byte	0x08
	.zero		1


	//   ....[31]....
        /*0268*/ 	.word	0x00000440
        /*026c*/ 	.word	0x000000ff
        /*0270*/ 	.word	0x00000158
        /*0274*/ 	.short	0x0100
        /*0276*/ 	.byte	0x08
	.zero		1


	//   ....[32]....
        /*0278*/ 	.word	0x00000450
        /*027c*/ 	.word	0x000000ff
        /*0280*/ 	.word	0x00000080
        /*0284*/ 	.short	0x0100
        /*0286*/ 	.byte	0x08
	.zero		1


	//   ....[33]....
        /*0288*/ 	.word	0x00000460
        /*028c*/ 	.word	0x000000ff
        /*0290*/ 	.word	0x00000160
        /*0294*/ 	.short	0x0100
        /*0296*/ 	.byte	0x08
	.zero		1


	//   ....[34]....
        /*0298*/ 	.word	0x00000470
        /*029c*/ 	.word	0x000000ff
        /*02a0*/ 	.word	0x00000088
        /*02a4*/ 	.short	0x0100
        /*02a6*/ 	.byte	0x08
	.zero		1


	//   ....[35]....
        /*02a8*/ 	.word	0x00000480
        /*02ac*/ 	.word	0x000000ff
        /*02b0*/ 	.word	0x00000168
        /*02b4*/ 	.short	0x0100
        /*02b6*/ 	.byte	0x08
	.zero		1


	//   ....[36]....
        /*02b8*/ 	.word	0x00000490
        /*02bc*/ 	.word	0x000000ff
        /*02c0*/ 	.word	0x00000090
        /*02c4*/ 	.short	0x0100
        /*02c6*/ 	.byte	0x08
	.zero		1


	//   ....[37]....
        /*02c8*/ 	.word	0x000004a0
        /*02cc*/ 	.word	0x000000ff
        /*02d0*/ 	.word	0x00000170
        /*02d4*/ 	.short	0x0100
        /*02d6*/ 	.byte	0x08
	.zero		1


	//   ....[38]....
        /*02d8*/ 	.word	0x000004b0
        /*02dc*/ 	.word	0x000000ff
        /*02e0*/ 	.word	0x00000098
        /*02e4*/ 	.short	0x0100
        /*02e6*/ 	.byte	0x08
	.zero		1


	//   ....[39]....
        /*02e8*/ 	.word	0x000004c0
        /*02ec*/ 	.word	0x000000ff
        /*02f0*/ 	.word	0x00000178
        /*02f4*/ 	.short	0x0100
        /*02f6*/ 	.byte	0x08
	.zero		1


	//   ....[40]....
        /*02f8*/ 	.word	0x000004d0
        /*02fc*/ 	.word	0x000000ff
        /*0300*/ 	.word	0x000000a0
        /*0304*/ 	.short	0x0100
        /*0306*/ 	.byte	0x08
	.zero		1


	//   ....[41]....
        /*0308*/ 	.word	0x000004e0
        /*030c*/ 	.word	0x000000ff
        /*0310*/ 	.word	0x00000180
        /*0314*/ 	.short	0x0100
        /*0316*/ 	.byte	0x08
	.zero		1


	//   ....[42]....
        /*0318*/ 	.word	0x000004f0
        /*031c*/ 	.word	0x000000ff
        /*0320*/ 	.word	0x000000a8
        /*0324*/ 	.short	0x0100
        /*0326*/ 	.byte	0x08
	.zero		1


	//   ....[43]....
        /*0328*/ 	.word	0x00000500
        /*032c*/ 	.word	0x000000ff
        /*0330*/ 	.word	0x00000188
        /*0334*/ 	.short	0x0100
        /*0336*/ 	.byte	0x08
	.zero		1


	//   ....[44]....
        /*0338*/ 	.word	0x00000510
        /*033c*/ 	.word	0x000000ff
        /*0340*/ 	.word	0x000000b0
        /*0344*/ 	.short	0x0100
        /*0346*/ 	.byte	0x08
	.zero		1


	//   ....[45]....
        /*0348*/ 	.word	0x00000520
        /*034c*/ 	.word	0x000000ff
        /*0350*/ 	.word	0x00000190
        /*0354*/ 	.short	0x0100
        /*0356*/ 	.byte	0x08
	.zero		1


	//   ....[46]....
        /*0358*/ 	.word	0x00000530
        /*035c*/ 	.word	0x000000ff
        /*0360*/ 	.word	0x000000b8
        /*0364*/ 	.short	0x0100
        /*0366*/ 	.byte	0x08
	.zero		1


	//   ....[47]....
        /*0368*/ 	.word	0x00000540
        /*036c*/ 	.word	0x000000ff
        /*0370*/ 	.word	0x00000198
        /*0374*/ 	.short	0x0100
        /*0376*/ 	.byte	0x08
	.zero		1


	//   ....[48]....
        /*0378*/ 	.word	0x00000550
        /*037c*/ 	.word	0x000000ff
        /*0380*/ 	.word	0x000000c0
        /*0384*/ 	.short	0x0100
        /*0386*/ 	.byte	0x08
	.zero		1


	//   ....[49]....
        /*0388*/ 	.word	0x00000560
        /*038c*/ 	.word	0x000000ff
        /*0390*/ 	.word	0x000001a0
        /*0394*/ 	.short	0x0100
        /*0396*/ 	.byte	0x08
	.zero		1


	//   ....[50]....
        /*0398*/ 	.word	0x00000570
        /*039c*/ 	.word	0x000000ff
        /*03a0*/ 	.word	0x000000c8
        /*03a4*/ 	.short	0x0100
        /*03a6*/ 	.byte	0x08
	.zero		1


	//   ....[51]....
        /*03a8*/ 	.word	0x00000580
        /*03ac*/ 	.word	0x000000ff
        /*03b0*/ 	.word	0x000001a8
        /*03b4*/ 	.short	0x0100
        /*03b6*/ 	.byte	0x08
	.zero		1


	//   ....[52]....
        /*03b8*/ 	.word	0x00000590
        /*03bc*/ 	.word	0x000000ff
        /*03c0*/ 	.word	0x000000d0
        /*03c4*/ 	.short	0x0100
        /*03c6*/ 	.byte	0x08
	.zero		1


	//   ....[53]....
        /*03c8*/ 	.word	0x000005a0
        /*03cc*/ 	.word	0x000000ff
        /*03d0*/ 	.word	0x000001b0
        /*03d4*/ 	.short	0x0100
        /*03d6*/ 	.byte	0x08
	.zero		1


	//   ....[54]....
        /*03d8*/ 	.word	0x000005b0
        /*03dc*/ 	.word	0x000000ff
        /*03e0*/ 	.word	0x000000d8
        /*03e4*/ 	.short	0x0100
        /*03e6*/ 	.byte	0x08
	.zero		1


	//   ....[55]....
        /*03e8*/ 	.word	0x000005c0
        /*03ec*/ 	.word	0x000000ff
        /*03f0*/ 	.word	0x000001b8
        /*03f4*/ 	.short	0x0100
        /*03f6*/ 	.byte	0x08
	.zero		1


	//   ....[56]....
        /*03f8*/ 	.word	0x00000a10
        /*03fc*/ 	.word	0x000000ff
        /*0400*/ 	.word	0x000001d0
        /*0404*/ 	.short	0x0100
        /*0406*/ 	.byte	0x06
	.zero		1


	//   ....[57]....
        /*0408*/ 	.word	0x00000ab0
        /*040c*/ 	.word	0x000000ff
        /*0410*/ 	.word	0x000001d8
        /*0414*/ 	.short	0x0100
        /*0416*/ 	.byte	0x06
	.zero		1


	//   ....[58]....
        /*0418*/ 	.word	0x00001ad0
        /*041c*/ 	.word	0x000000ff
        /*0420*/ 	.word	0x00000000
        /*0424*/ 	.short	0x010a
        /*0426*/ 	.byte	0x06
	.zero		1


	//   ....[59]....
        /*0428*/ 	.word	0x00001b10
        /*042c*/ 	.word	0x000000ff
        /*0430*/ 	.word	0x00000000
        /*0434*/ 	.short	0x010a
        /*0436*/ 	.byte	0x06
	.zero		1


	//   ....[60]....
        /*0438*/ 	.word	0x000023f0
        /*043c*/ 	.word	0x000000ff
        /*0440*/ 	.word	0x00000000
        /*0444*/ 	.short	0x010a
        /*0446*/ 	.byte	0x0c
	.zero		1


	//   ....[61]....
        /*0448*/ 	.word	0x00002430
        /*044c*/ 	.word	0x000000ff
        /*0450*/ 	.word	0x00000000
        /*0454*/ 	.short	0x010a
        /*0456*/ 	.byte	0x0c
	.zero		1


	//   ....[62]....
        /*0458*/ 	.word	0x00002a10
        /*045c*/ 	.word	0x0000008c
        /*0460*/ 	.word	0x00000000
        /*0464*/ 	.short	0x0101
        /*0466*/ 	.byte	0x3f
	.zero		1


	//   ....[63]....
        /*0468*/ 	.word	0x000030b0
        /*046c*/ 	.word	0x0000000c
        /*0470*/ 	.word	0x00000000
        /*0474*/ 	.short	0x0101
        /*0476*/ 	.byte	0x3f
	.zero		1


	//   ....[64]....
        /*0478*/ 	.word	0x000089a0
        /*047c*/ 	.word	0x00000012
        /*0480*/ 	.word	0x000000e0
        /*0484*/ 	.short	0x010a
        /*0486*/ 	.byte	0x3f
	.zero		1


	//   ....[65]....
        /*0488*/ 	.word	0x00008d10
        /*048c*/ 	.word	0x00000006
        /*0490*/ 	.word	0x000001d8
        /*0494*/ 	.short	0x0101
        /*0496*/ 	.byte	0x3f
	.zero		1


	//   ....[66]....
        /*0498*/ 	.word	0x00009430
        /*049c*/ 	.word	0x00000006
        /*04a0*/ 	.word	0x00000000
        /*04a4*/ 	.short	0x010a
        /*04a6*/ 	.byte	0x3f
	.zero		1


	//   ....[67]....
        /*04a8*/ 	.word	0x000094b0
        /*04ac*/ 	.word	0x00000007
        /*04b0*/ 	.word	0x00000000
        /*04b4*/ 	.short	0x010a
        /*04b6*/ 	.byte	0x3f
	.zero		1


	//   ....[68]....
        /*04b8*/ 	.word	0x00009540
        /*04bc*/ 	.word	0x00000006
        /*04c0*/ 	.word	0x00000000
        /*04c4*/ 	.short	0x010a
        /*04c6*/ 	.byte	0x3f
	.zero		1


	//   ....[69]....
        /*04c8*/ 	.word	0x000095d0
        /*04cc*/ 	.word	0x00000009
        /*04d0*/ 	.word	0x00000000
        /*04d4*/ 	.short	0x010a
        /*04d6*/ 	.byte	0x3f
	.zero		1


	//   ....[70]....
        /*04d8*/ 	.word	0x00009660
        /*04dc*/ 	.word	0x00000006
        /*04e0*/ 	.word	0x00000000
        /*04e4*/ 	.short	0x010a
        /*04e6*/ 	.byte	0x3f
	.zero		1


	//   ....[71]....
        /*04e8*/ 	.word	0x000096f0
        /*04ec*/ 	.word	0x00000009
        /*04f0*/ 	.word	0x00000000
        /*04f4*/ 	.short	0x010a
        /*04f6*/ 	.byte	0x3f
	.zero		1


	//   ....[72]....
        /*04f8*/ 	.word	0x00009780
        /*04fc*/ 	.word	0x00000006
        /*0500*/ 	.word	0x00000000
        /*0504*/ 	.short	0x010a
        /*0506*/ 	.byte	0x3f
	.zero		1


	//   ....[73]....
        /*0508*/ 	.word	0x00009810
        /*050c*/ 	.word	0x00000009
        /*0510*/ 	.word	0x00000000
        /*0514*/ 	.short	0x010a
        /*0516*/ 	.byte	0x3f
	.zero		1


	//   ....[74]....
        /*0518*/ 	.word	0x000098a0
        /*051c*/ 	.word	0x00000006
        /*0520*/ 	.word	0x00000000
        /*0524*/ 	.short	0x010a
        /*0526*/ 	.byte	0x3f
	.zero		1


	//   ....[75]....
        /*0528*/ 	.word	0x00009930
        /*052c*/ 	.word	0x00000009
        /*0530*/ 	.word	0x00000000
        /*0534*/ 	.short	0x010a
        /*0536*/ 	.byte	0x3f
	.zero		1


	//   ....[76]....
        /*0538*/ 	.word	0x000099c0
        /*053c*/ 	.word	0x00000006
        /*0540*/ 	.word	0x00000000
        /*0544*/ 	.short	0x010a
        /*0546*/ 	.byte	0x3f
	.zero		1


	//   ....[77]....
        /*0548*/ 	.word	0x00009a50
        /*054c*/ 	.word	0x00000009
        /*0550*/ 	.word	0x00000000
        /*0554*/ 	.short	0x010a
        /*0556*/ 	.byte	0x3f
	.zero		1


	//   ....[78]....
        /*0558*/ 	.word	0x00009ae0
        /*055c*/ 	.word	0x00000006
        /*0560*/ 	.word	0x00000000
        /*0564*/ 	.short	0x010a
        /*0566*/ 	.byte	0x3f
	.zero		1


	//   ....[79]....
        /*0568*/ 	.word	0x00009b70
        /*056c*/ 	.word	0x00000009
        /*0570*/ 	.word	0x00000000
        /*0574*/ 	.short	0x010a
        /*0576*/ 	.byte	0x3f
	.zero		1


	//   ....[80]....
        /*0578*/ 	.word	0x00009c00
        /*057c*/ 	.word	0x00000006
        /*0580*/ 	.word	0x00000000
        /*0584*/ 	.short	0x010a
        /*0586*/ 	.byte	0x3f
	.zero		1


	//   ....[81]....
        /*0588*/ 	.word	0x00009c90
        /*058c*/ 	.word	0x00000009
        /*0590*/ 	.word	0x00000000
        /*0594*/ 	.short	0x010a
        /*0596*/ 	.byte	0x3f
	.zero		1


	//   ....[82]....
        /*0598*/ 	.word	0x00009d20
        /*059c*/ 	.word	0x00000006
        /*05a0*/ 	.word	0x00000000
        /*05a4*/ 	.short	0x010a
        /*05a6*/ 	.byte	0x3f
	.zero		1


	//   ....[83]....
        /*05a8*/ 	.word	0x00009db0
        /*05ac*/ 	.word	0x00000009
        /*05b0*/ 	.word	0x00000000
        /*05b4*/ 	.short	0x010a
        /*05b6*/ 	.byte	0x3f
	.zero		1


	//   ....[84]....
        /*05b8*/ 	.word	0x00009e40
        /*05bc*/ 	.word	0x00000006
        /*05c0*/ 	.word	0x00000000
        /*05c4*/ 	.short	0x010a
        /*05c6*/ 	.byte	0x3f
	.zero		1


	//   ....[85]....
        /*05c8*/ 	.word	0x00009ed0
        /*05cc*/ 	.word	0x00000009
        /*05d0*/ 	.word	0x00000000
        /*05d4*/ 	.short	0x010a
        /*05d6*/ 	.byte	0x3f
	.zero		1


	//   ....[86]....
        /*05d8*/ 	.word	0x00009f60
        /*05dc*/ 	.word	0x00000006
        /*05e0*/ 	.word	0x00000000
        /*05e4*/ 	.short	0x010a
        /*05e6*/ 	.byte	0x3f
	.zero		1


	//   ....[87]....
        /*05e8*/ 	.word	0x00009ff0
        /*05ec*/ 	.word	0x00000009
        /*05f0*/ 	.word	0x00000000
        /*05f4*/ 	.short	0x010a
        /*05f6*/ 	.byte	0x3f
	.zero		1


	//   ....[88]....
        /*05f8*/ 	.word	0x0000a080
        /*05fc*/ 	.word	0x00000006
        /*0600*/ 	.word	0x00000000
        /*0604*/ 	.short	0x010a
        /*0606*/ 	.byte	0x3f
	.zero		1


	//   ....[89]....
        /*0608*/ 	.word	0x0000a110
        /*060c*/ 	.word	0x00000009
        /*0610*/ 	.word	0x00000000
        /*0614*/ 	.short	0x010a
        /*0616*/ 	.byte	0x3f
	.zero		1


	//   ....[90]....
        /*0618*/ 	.word	0x0000a1a0
        /*061c*/ 	.word	0x00000006
        /*0620*/ 	.word	0x00000000
        /*0624*/ 	.short	0x010a
        /*0626*/ 	.byte	0x3f
	.zero		1


	//   ....[91]....
        /*0628*/ 	.word	0x0000a230
        /*062c*/ 	.word	0x00000009
        /*0630*/ 	.word	0x00000000
        /*0634*/ 	.short	0x010a
        /*0636*/ 	.byte	0x3f
	.zero		1


	//   ....[92]....
        /*0638*/ 	.word	0x0000a2c0
        /*063c*/ 	.word	0x00000006
        /*0640*/ 	.word	0x00000000
        /*0644*/ 	.short	0x010a
        /*0646*/ 	.byte	0x3f
	.zero		1


	//   ....[93]....
        /*0648*/ 	.word	0x0000a350
        /*064c*/ 	.word	0x00000003
        /*0650*/ 	.word	0x00000000
        /*0654*/ 	.short	0x010a
        /*0656*/ 	.byte	0x3f
	.zero		1


	//   ....[94]....
        /*0658*/ 	.word	0x0000a3c0
        /*065c*/ 	.word	0x0000000d
        /*0660*/ 	.word	0x00000000
        /*0664*/ 	.short	0x010a
        /*0666*/ 	.byte	0x3f
	.zero		1


	//   ....[95]....
        /*0668*/ 	.word	0x0000a420
        /*066c*/ 	.word	0x00000091
        /*0670*/ 	.word	0x00000000
        /*0674*/ 	.short	0x010a
        /*0676*/ 	.byte	0x3f
	.zero		1


	//   ....[96]....
        /*0678*/ 	.word	0x0000a4f0
        /*067c*/ 	.word	0x00000012
        /*0680*/ 	.word	0x000000e0
        /*0684*/ 	.short	0x010a
        /*0686*/ 	.byte	0x3f
	.zero		1


	//   ....[97]....
        /*0688*/ 	.word	0x0000a5c0
        /*068c*/ 	.word	0x00000006
        /*0690*/ 	.word	0x00000000
        /*0694*/ 	.short	0x010a
        /*0696*/ 	.byte	0x3f
	.zero		1


	//   ....[98]....
        /*0698*/ 	.word	0x0000a610
        /*069c*/ 	.word	0x00000007
        /*06a0*/ 	.word	0x00000000
        /*06a4*/ 	.short	0x010a
        /*06a6*/ 	.byte	0x3f
	.zero		1


	//   ....[99]....
        /*06a8*/ 	.word	0x0000a660
        /*06ac*/ 	.word	0x00000006
        /*06b0*/ 	.word	0x00000000
        /*06b4*/ 	.short	0x010a
        /*06b6*/ 	.byte	0x3f
	.zero		1


	//   ....[100]....
        /*06b8*/ 	.word	0x0000a6b0
        /*06bc*/ 	.word	0x00000009
        /*06c0*/ 	.word	0x00000000
        /*06c4*/ 	.short	0x010a
        /*06c6*/ 	.byte	0x3f
	.zero		1


	//   ....[101]....
        /*06c8*/ 	.word	0x0000a700
        /*06cc*/ 	.word	0x00000006
        /*06d0*/ 	.word	0x00000000
        /*06d4*/ 	.short	0x010a
        /*06d6*/ 	.byte	0x3f
	.zero		1


	//   ....[102]....
        /*06d8*/ 	.word	0x0000a750
        /*06dc*/ 	.word	0x00000009
        /*06e0*/ 	.word	0x00000000
        /*06e4*/ 	.short	0x010a
        /*06e6*/ 	.byte	0x3f
	.zero		1


	//   ....[103]....
        /*06e8*/ 	.word	0x0000a7a0
        /*06ec*/ 	.word	0x00000006
        /*06f0*/ 	.word	0x00000000
        /*06f4*/ 	.short	0x010a
        /*06f6*/ 	.byte	0x3f
	.zero		1


	//   ....[104]....
        /*06f8*/ 	.word	0x0000a7f0
        /*06fc*/ 	.word	0x00000009
        /*0700*/ 	.word	0x00000000
        /*0704*/ 	.short	0x010a
        /*0706*/ 	.byte	0x3f
	.zero		1


	//   ....[105]....
        /*0708*/ 	.word	0x0000a840
        /*070c*/ 	.word	0x00000006
        /*0710*/ 	.word	0x00000000
        /*0714*/ 	.short	0x010a
        /*0716*/ 	.byte	0x3f
	.zero		1


	//   ....[106]....
        /*0718*/ 	.word	0x0000a890
        /*071c*/ 	.word	0x00000009
        /*0720*/ 	.word	0x00000000
        /*0724*/ 	.short	0x010a
        /*0726*/ 	.byte	0x3f
	.zero		1


	//   ....[107]....
        /*0728*/ 	.word	0x0000a8e0
        /*072c*/ 	.word	0x00000006
        /*0730*/ 	.word	0x00000000
        /*0734*/ 	.short	0x010a
        /*0736*/ 	.byte	0x3f
	.zero		1


	//   ....[108]....
        /*0738*/ 	.word	0x0000a930
        /*073c*/ 	.word	0x00000009
        /*0740*/ 	.word	0x00000000
        /*0744*/ 	.short	0x010a
        /*0746*/ 	.byte	0x3f
	.zero		1


	//   ....[109]....
        /*0748*/ 	.word	0x0000a980
        /*074c*/ 	.word	0x00000006
        /*0750*/ 	.word	0x00000000
        /*0754*/ 	.short	0x010a
        /*0756*/ 	.byte	0x3f
	.zero		1


	//   ....[110]....
        /*0758*/ 	.word	0x0000a9d0
        /*075c*/ 	.word	0x00000009
        /*0760*/ 	.word	0x00000000
        /*0764*/ 	.short	0x010a
        /*0766*/ 	.byte	0x3f
	.zero		1


	//   ....[111]....
        /*0768*/ 	.word	0x0000aa20
        /*076c*/ 	.word	0x00000006
        /*0770*/ 	.word	0x00000000
        /*0774*/ 	.short	0x010a
        /*0776*/ 	.byte	0x3f
	.zero		1


	//   ....[112]....
        /*0778*/ 	.word	0x0000aa70
        /*077c*/ 	.word	0x00000009
        /*0780*/ 	.word	0x00000000
        /*0784*/ 	.short	0x010a
        /*0786*/ 	.byte	0x3f
	.zero		1


	//   ....[113]....
        /*0788*/ 	.word	0x0000aac0
        /*078c*/ 	.word	0x00000006
        /*0790*/ 	.word	0x00000000
        /*0794*/ 	.short	0x010a
        /*0796*/ 	.byte	0x3f
	.zero		1


	//   ....[114]....
        /*0798*/ 	.word	0x0000ab10
        /*079c*/ 	.word	0x00000009
        /*07a0*/ 	.word	0x00000000
        /*07a4*/ 	.short	0x010a
        /*07a6*/ 	.byte	0x3f
	.zero		1


	//   ....[115]....
        /*07a8*/ 	.word	0x0000ab60
        /*07ac*/ 	.word	0x00000006
        /*07b0*/ 	.word	0x00000000
        /*07b4*/ 	.short	0x010a
        /*07b6*/ 	.byte	0x3f
	.zero		1


	//   ....[116]....
        /*07b8*/ 	.word	0x0000abb0
        /*07bc*/ 	.word	0x00000009
        /*07c0*/ 	.word	0x00000000
        /*07c4*/ 	.short	0x010a
        /*07c6*/ 	.byte	0x3f
	.zero		1


	//   ....[117]....
        /*07c8*/ 	.word	0x0000ac00
        /*07cc*/ 	.word	0x00000006
        /*07d0*/ 	.word	0x00000000
        /*07d4*/ 	.short	0x010a
        /*07d6*/ 	.byte	0x3f
	.zero		1


	//   ....[118]....
        /*07d8*/ 	.word	0x0000ac50
        /*07dc*/ 	.word	0x00000009
        /*07e0*/ 	.word	0x00000000
        /*07e4*/ 	.short	0x010a
        /*07e6*/ 	.byte	0x3f
	.zero		1


	//   ....[119]....
        /*07e8*/ 	.word	0x0000aca0
        /*07ec*/ 	.word	0x00000006
        /*07f0*/ 	.word	0x00000000
        /*07f4*/ 	.short	0x010a
        /*07f6*/ 	.byte	0x3f
	.zero		1


	//   ....[120]....
        /*07f8*/ 	.word	0x0000acf0
        /*07fc*/ 	.word	0x00000009
        /*0800*/ 	.word	0x00000000
        /*0804*/ 	.short	0x010a
        /*0806*/ 	.byte	0x3f
	.zero		1


	//   ....[121]....
        /*0808*/ 	.word	0x0000ad40
        /*080c*/ 	.word	0x00000006
        /*0810*/ 	.word	0x00000000
        /*0814*/ 	.short	0x010a
        /*0816*/ 	.byte	0x3f
	.zero		1


	//   ....[122]....
        /*0818*/ 	.word	0x0000ad90
        /*081c*/ 	.word	0x00000009
        /*0820*/ 	.word	0x00000000
        /*0824*/ 	.short	0x010a
        /*0826*/ 	.byte	0x3f
	.zero		1


	//   ....[123]....
        /*0828*/ 	.word	0x0000ade0
        /*082c*/ 	.word	0x00000006
        /*0830*/ 	.word	0x00000000
        /*0834*/ 	.short	0x010a
        /*0836*/ 	.byte	0x3f
	.zero		1


	//----- nvinfo : EIATTR_NUM_MBARRIERS
	.align		4
.L_28:
        /*0838*/ 	.byte	0x03, 0x38
        /*083a*/ 	.short	0x003a


	//----- nvinfo : EIATTR_EXIT_INSTR_OFFSETS
	.align		4
        /*083c*/ 	.byte	0x04, 0x1c
        /*083e*/ 	.short	(.L_30 - .L_29)


	//   ....[0]....
.L_29:
        /*0840*/ 	.word	0x00000c80


	//   ....[1]....
        /*0844*/ 	.word	0x00001470


	//   ....[2]....
        /*0848*/ 	.word	0x000080c0


	//   ....[3]....
        /*084c*/ 	.word	0x00008620


	//   ....[4]....
        /*0850*/ 	.word	0x0000a3a0


	//----- nvinfo : EIATTR_MAX_THREADS
	.align		4
.L_30:
        /*0854*/ 	.byte	0x04, 0x05
        /*0856*/ 	.short	(.L_32 - .L_31)
.L_31:
        /*0858*/ 	.word	0x00000180
        /*085c*/ 	.word	0x00000001
        /*0860*/ 	.word	0x00000001


	//----- nvinfo : EIATTR_CRS_STACK_SIZE
	.align		4
.L_32:
        /*0864*/ 	.byte	0x04, 0x1e
        /*0866*/ 	.short	(.L_34 - .L_33)
.L_33:
        /*0868*/ 	.word	0x00000000


	//----- nvinfo : EIATTR_CBANK_PARAM_SIZE
	.align		4
.L_34:
        /*086c*/ 	.byte	0x03, 0x19
        /*086e*/ 	.short	0x0470


	//----- nvinfo : EIATTR_PARAM_CBANK
	.align		4
        /*0870*/ 	.byte	0x04, 0x0a
        /*0872*/ 	.short	(.L_36 - .L_35)
	.align		4
.L_35:
        /*0874*/ 	.word	index@(.nv.constant0._ZN7cutlass13device_kernelINS_4gemm6kernel13GemmUniversalIN4cute5tupleIJiiiiEEENS1_10collective13CollectiveMmaINS1_37MainloopSm90TmaGmmaWarpSpecializedFP8ILi28ENS5_IJNS4_1CILi2EEENSA_ILi1EEESC_EEENS1_35KernelTmaWarpSpecializedCooperativeEEENS5_IJNSA_ILi128EEESG_NSA_ILi32EEEEEENS_12float_e4m3_tENS5_IJlSC_lEEESJ_SK_NS4_8TiledMMAINS4_8MMA_AtomIJNS4_4SM904GMMA31MMA_64x128x32_F32E4M3E4M3_SS_TNILNSO_7ScaleInE1ELSQ_1EEEEEENS4_6LayoutISD_NS5_IJSC_NSA_ILi0EEESU_EEEEENS5_IJNS4_10UnderscoreESX_SX_EEEEENS4_13SM90_TMA_LOADENS4_14ComposedLayoutINS4_7SwizzleILi1ELi4ELi3EEENS4_18smem_ptr_flag_bitsILi8EEENST_INS5_IJNSA_ILi8EEESH_EEENS5_IJSH_SC_EEEEEEEvNS4_8identityENS4_23SM90_TMA_LOAD_MULTICASTES1A_vS1B_EENS_8epilogue10collective6detail29Sm90TmaWarpSpecializedAdapterINS1F_15DefaultEpilogueISJ_SK_SK_NS1E_6thread17LinearCombinationISJ_Li1EffLNS1J_9ScaleType4KindE0ELNS_15FloatRoundStyleE2ESJ_EENS1_15EpilogueDefaultEEEEEvvEEEEvNT_6ParamsE)
        /*0878*/ 	.short	0x0210
        /*087a*/ 	.short	0x0470


	//----- nvinfo : EIATTR_SW_WAR
	.align		4
.L_36:
        /*087c*/ 	.byte	0x04, 0x36
        /*087e*/ 	.short	(.L_38 - .L_37)
.L_37:
        /*0880*/ 	.word	0x00000008
.L_38:


//--------------------- .nv.callgraph             --------------------------
	.section	.nv.callgraph,"",@"SHT_CUDA_CALLGRAPH"
	.align	4
	.sectionentsize	8
	.align		4
        /*0000*/ 	.word	0x00000000
	.align		4
        /*0004*/ 	.word	0xffffffff
	.align		4
        /*0008*/ 	.word	0x00000000
	.align		4
        /*000c*/ 	.word	0xfffffffe
	.align		4
        /*0010*/ 	.word	0x00000000
	.align		4
        /*0014*/ 	.word	0xfffffffd
	.align		4
        /*0018*/ 	.word	0x00000000
	.align		4
        /*001c*/ 	.word	0xfffffffc


//--------------------- .nv.constant4             --------------------------
	.section	.nv.constant4,"a",@progbits
	.align	8
	.align		8
.nv.constant4:
        /*0000*/ 	.dword	_ZN40_INTERNAL_0854d3e9_4_k_cu_73e0baab_307194cuda3std3__45__cpo5beginE
	.align		8
        /*0008*/ 	.dword	_ZN40_INTERNAL_0854d3e9_4_k_cu_73e0baab_307194cuda3std3__45__cpo3endE
	.align		8
        /*0010*/ 	.dword	_ZN40_INTERNAL_0854d3e9_4_k_cu_73e0baab_307194cuda3std3__45__cpo6cbeginE
	.align		8
        /*0018*/ 	.dword	_ZN40_INTERNAL_0854d3e9_4_k_cu_73e0baab_307194cuda3std3__45__cpo4cendE
	.align		8
        /*0020*/ 	.dword	_ZN40_INTERNAL_0854d3e9_4_k_cu_73e0baab_307194cuda3std3__442_GLOBAL__N__0854d3e9_4_k_cu_73e0baab_307196ignoreE
	.align		8
        /*0028*/ 	.dword	_ZN40_INTERNAL_0854d3e9_4_k_cu_73e0baab_307194cuda3std3__419piecewise_constructE
	.align		8
        /*0030*/ 	.dword	_ZN40_INTERNAL_0854d3e9_4_k_cu_73e0baab_307194cuda3std3__48in_placeE
	.align		8
        /*0038*/ 	.dword	_ZN40_INTERNAL_0854d3e9_4_k_cu_73e0baab_307194cuda3std6ranges3__45__cpo4swapE
	.align		8
        /*0040*/ 	.dword	_ZN40_INTERNAL_0854d3e9_4_k_cu_73e0baab_307194cuda3std6ranges3__45__cpo9iter_moveE
	.align		8
        /*0048*/ 	.dword	_ZN40_INTERNAL_0854d3e9_4_k_cu_73e0baab_307194cute7productE
	.align		8
        /*0050*/ 	.dword	_ZN40_INTERNAL_0854d3e9_4_k_cu_73e0baab_307194cute1_E


//--------------------- .text._ZN7cutlass13device_kernelINS_4gemm6kernel13GemmUniversalIN4cute5tupleIJiiiiEEENS1_10collective13CollectiveMmaINS1_37MainloopSm90TmaGmmaWarpSpecializedFP8ILi28ENS5_IJNS4_1CILi2EEENSA_ILi1EEESC_EEENS1_35KernelTmaWarpSpecializedCooperativeEEENS5_IJNSA_ILi128EEESG_NSA_ILi32EEEEEENS_12float_e4m3_tENS5_IJlSC_lEEESJ_SK_NS4_8TiledMMAINS4_8MMA_AtomIJNS4_4SM904GMMA31MMA_64x128x32_F32E4M3E4M3_SS_TNILNSO_7ScaleInE1ELSQ_1EEEEEENS4_6LayoutISD_NS5_IJSC_NSA_ILi0EEESU_EEEEENS5_IJNS4_10UnderscoreESX_SX_EEEEENS4_13SM90_TMA_LOADENS4_14ComposedLayoutINS4_7SwizzleILi1ELi4ELi3EEENS4_18smem_ptr_flag_bitsILi8EEENST_INS5_IJNSA_ILi8EEESH_EEENS5_IJSH_SC_EEEEEEEvNS4_8identityENS4_23SM90_TMA_LOAD_MULTICASTES1A_vS1B_EENS_8epilogue10collective6detail29Sm90TmaWarpSpecializedAdapterINS1F_15DefaultEpilogueISJ_SK_SK_NS1E_6thread17LinearCombinationISJ_Li1EffLNS1J_9ScaleType4KindE0ELNS_15FloatRoundStyleE2ESJ_EENS1_15EpilogueDefaultEEEEEvvEEEEvNT_6ParamsE --------------------------
	.section	.text._ZN7cutlass13device_kernelINS_4gemm6kernel13GemmUniversalIN4cute5tupleIJiiiiEEENS1_10collective13CollectiveMmaINS1_37MainloopSm90TmaGmmaWarpSpecializedFP8ILi28ENS5_IJNS4_1CILi2EEENSA_ILi1EEESC_EEENS1_35KernelTmaWarpSpecializedCooperativeEEENS5_IJNSA_ILi128EEESG_NSA_ILi32EEEEEENS_12float_e4m3_tENS5_IJlSC_lEEESJ_SK_NS4_8TiledMMAINS4_8MMA_AtomIJNS4_4SM904GMMA31MMA_64x128x32_F32E4M3E4M3_SS_TNILNSO_7ScaleInE1ELSQ_1EEEEEENS4_6LayoutISD_NS5_IJSC_NSA_ILi0EEESU_EEEEENS5_IJNS4_10UnderscoreESX_SX_EEEEENS4_13SM90_TMA_LOADENS4_14ComposedLayoutINS4_7SwizzleILi1ELi4ELi3EEENS4_18smem_ptr_flag_bitsILi8EEENST_INS5_IJNSA_ILi8EEESH_EEENS5_IJSH_SC_EEEEEEEvNS4_8identityENS4_23SM90_TMA_LOAD_MULTICASTES1A_vS1B_EENS_8epilogue10collective6detail29Sm90TmaWarpSpecializedAdapterINS1F_15DefaultEpilogueISJ_SK_SK_NS1E_6thread17LinearCombinationISJ_Li1EffLNS1J_9ScaleType4KindE0ELNS_15FloatRoundStyleE2ESJ_EENS1_15EpilogueDefaultEEEEEvvEEEEvNT_6ParamsE,"ax",@progbits
	.align	128
.text._ZN7cutlass13device_kernelINS_4gemm6kernel13GemmUniversalIN4cute5tupleIJiiiiEEENS1_10collective13CollectiveMmaINS1_37MainloopSm90TmaGmmaWarpSpecializedFP8ILi28ENS5_IJNS4_1CILi2EEENSA_ILi1EEESC_EEENS1_35KernelTmaWarpSpecializedCooperativeEEENS5_IJNSA_ILi128EEESG_NSA_ILi32EEEEEENS_12float_e4m3_tENS5_IJlSC_lEEESJ_SK_NS4_8TiledMMAINS4_8MMA_AtomIJNS4_4SM904GMMA31MMA_64x128x32_F32E4M3E4M3_SS_TNILNSO_7ScaleInE1ELSQ_1EEEEEENS4_6LayoutISD_NS5_IJSC_NSA_ILi0EEESU_EEEEENS5_IJNS4_10UnderscoreESX_SX_EEEEENS4_13SM90_TMA_LOADENS4_14ComposedLayoutINS4_7SwizzleILi1ELi4ELi3EEENS4_18smem_ptr_flag_bitsILi8EEENST_INS5_IJNSA_ILi8EEESH_EEENS5_IJSH_SC_EEEEEEEvNS4_8identityENS4_23SM90_TMA_LOAD_MULTICASTES1A_vS1B_EENS_8epilogue10collective6detail29Sm90TmaWarpSpecializedAdapterINS1F_15DefaultEpilogueISJ_SK_SK_NS1E_6thread17LinearCombinationISJ_Li1EffLNS1J_9ScaleType4KindE0ELNS_15FloatRoundStyleE2ESJ_EENS1_15EpilogueDefaultEEEEEvvEEEEvNT_6ParamsE:
        .type           _ZN7cutlass13device_kernelINS_4gemm6kernel13GemmUniversalIN4cute5tupleIJiiiiEEENS1_10collective13CollectiveMmaINS1_37MainloopSm90TmaGmmaWarpSpecializedFP8ILi28ENS5_IJNS4_1CILi2EEENSA_ILi1EEESC_EEENS1_35KernelTmaWarpSpecializedCooperativeEEENS5_IJNSA_ILi128EEESG_NSA_ILi32EEEEEENS_12float_e4m3_tENS5_IJlSC_lEEESJ_SK_NS4_8TiledMMAINS4_8MMA_AtomIJNS4_4SM904GMMA31MMA_64x128x32_F32E4M3E4M3_SS_TNILNSO_7ScaleInE1ELSQ_1EEEEEENS4_6LayoutISD_NS5_IJSC_NSA_ILi0EEESU_EEEEENS5_IJNS4_10UnderscoreESX_SX_EEEEENS4_13SM90_TMA_LOADENS4_14ComposedLayoutINS4_7SwizzleILi1ELi4ELi3EEENS4_18smem_ptr_flag_bitsILi8EEENST_INS5_IJNSA_ILi8EEESH_EEENS5_IJSH_SC_EEEEEEEvNS4_8identityENS4_23SM90_TMA_LOAD_MULTICASTES1A_vS1B_EENS_8epilogue10collective6detail29Sm90TmaWarpSpecializedAdapterINS1F_15DefaultEpilogueISJ_SK_SK_NS1E_6thread17LinearCombinationISJ_Li1EffLNS1J_9ScaleType4KindE0ELNS_15FloatRoundStyleE2ESJ_EENS1_15EpilogueDefaultEEEEEvvEEEEvNT_6ParamsE,@function
        .size           _ZN7cutlass13device_kernelINS_4gemm6kernel13GemmUniversalIN4cute5tupleIJiiiiEEENS1_10collective13CollectiveMmaINS1_37MainloopSm90TmaGmmaWarpSpecializedFP8ILi28ENS5_IJNS4_1CILi2EEENSA_ILi1EEESC_EEENS1_35KernelTmaWarpSpecializedCooperativeEEENS5_IJNSA_ILi128EEESG_NSA_ILi32EEEEEENS_12float_e4m3_tENS5_IJlSC_lEEESJ_SK_NS4_8TiledMMAINS4_8MMA_AtomIJNS4_4SM904GMMA31MMA_64x128x32_F32E4M3E4M3_SS_TNILNSO_7ScaleInE1ELSQ_1EEEEEENS4_6LayoutISD_NS5_IJSC_NSA_ILi0EEESU_EEEEENS5_IJNS4_10UnderscoreESX_SX_EEEEENS4_13SM90_TMA_LOADENS4_14ComposedLayoutINS4_7SwizzleILi1ELi4ELi3EEENS4_18smem_ptr_flag_bitsILi8EEENST_INS5_IJNSA_ILi8EEESH_EEENS5_IJSH_SC_EEEEEEEvNS4_8identityENS4_23SM90_TMA_LOAD_MULTICASTES1A_vS1B_EENS_8epilogue10collective6detail29Sm90TmaWarpSpecializedAdapterINS1F_15DefaultEpilogueISJ_SK_SK_NS1E_6thread17LinearCombinationISJ_Li1EffLNS1J_9ScaleType4KindE0ELNS_15FloatRoundStyleE2ESJ_EENS1_15EpilogueDefaultEEEEEvvEEEEvNT_6ParamsE,(.L_x_255 - _ZN7cutlass13device_kernelINS_4gemm6kernel13GemmUniversalIN4cute5tupleIJiiiiEEENS1_10collective13CollectiveMmaINS1_37MainloopSm90TmaGmmaWarpSpecializedFP8ILi28ENS5_IJNS4_1CILi2EEENSA_ILi1EEESC_EEENS1_35KernelTmaWarpSpecializedCooperativeEEENS5_IJNSA_ILi128EEESG_NSA_ILi32EEEEEENS_12float_e4m3_tENS5_IJlSC_lEEESJ_SK_NS4_8TiledMMAINS4_8MMA_AtomIJNS4_4SM904GMMA31MMA_64x128x32_F32E4M3E4M3_SS_TNILNSO_7ScaleInE1ELSQ_1EEEEEENS4_6LayoutISD_NS5_IJSC_NSA_ILi0EEESU_EEEEENS5_IJNS4_10UnderscoreESX_SX_EEEEENS4_13SM90_TMA_LOADENS4_14ComposedLayoutINS4_7SwizzleILi1ELi4ELi3EEENS4_18smem_ptr_flag_bitsILi8EEENST_INS5_IJNSA_ILi8EEESH_EEENS5_IJSH_SC_EEEEEEEvNS4_8identityENS4_23SM90_TMA_LOAD_MULTICASTES1A_vS1B_EENS_8epilogue10collective6detail29Sm90TmaWarpSpecializedAdapterINS1F_15DefaultEpilogueISJ_SK_SK_NS1E_6thread17LinearCombinationISJ_Li1EffLNS1J_9ScaleType4KindE0ELNS_15FloatRoundStyleE2ESJ_EENS1_15EpilogueDefaultEEEEEvvEEEEvNT_6ParamsE)
        .other          _ZN7cutlass13device_kernelINS_4gemm6kernel13GemmUniversalIN4cute5tupleIJiiiiEEENS1_10collective13CollectiveMmaINS1_37MainloopSm90TmaGmmaWarpSpecializedFP8ILi28ENS5_IJNS4_1CILi2EEENSA_ILi1EEESC_EEENS1_35KernelTmaWarpSpecializedCooperativeEEENS5_IJNSA_ILi128EEESG_NSA_ILi32EEEEEENS_12float_e4m3_tENS5_IJlSC_lEEESJ_SK_NS4_8TiledMMAINS4_8MMA_AtomIJNS4_4SM904GMMA31MMA_64x128x32_F32E4M3E4M3_SS_TNILNSO_7ScaleInE1ELSQ_1EEEEEENS4_6LayoutISD_NS5_IJSC_NSA_ILi0EEESU_EEEEENS5_IJNS4_10UnderscoreESX_SX_EEEEENS4_13SM90_TMA_LOADENS4_14ComposedLayoutINS4_7SwizzleILi1ELi4ELi3EEENS4_18smem_ptr_flag_bitsILi8EEENST_INS5_IJNSA_ILi8EEESH_EEENS5_IJSH_SC_EEEEEEEvNS4_8identityENS4_23SM90_TMA_LOAD_MULTICASTES1A_vS1B_EENS_8epilogue10collective6detail29Sm90TmaWarpSpecializedAdapterINS1F_15DefaultEpilogueISJ_SK_SK_NS1E_6thread17LinearCombinationISJ_Li1EffLNS1J_9ScaleType4KindE0ELNS_15FloatRoundStyleE2ESJ_EENS1_15EpilogueDefaultEEEEEvvEEEEvNT_6ParamsE,@"STO_CUDA_ENTRY STV_DEFAULT"
_ZN7cutlass13device_kernelINS_4gemm6kernel13GemmUniversalIN4cute5tupleIJiiiiEEENS1_10collective13CollectiveMmaINS1_37MainloopSm90TmaGmmaWarpSpecializedFP8ILi28ENS5_IJNS4_1CILi2EEENSA_ILi1EEESC_EEENS1_35KernelTmaWarpSpecializedCooperativeEEENS5_IJNSA_ILi128EEESG_NSA_ILi32EEEEEENS_12float_e4m3_tENS5_IJlSC_lEEESJ_SK_NS4_8TiledMMAINS4_8MMA_AtomIJNS4_4SM904GMMA31MMA_64x128x32_F32E4M3E4M3_SS_TNILNSO_7ScaleInE1ELSQ_1EEEEEENS4_6LayoutISD_NS5_IJSC_NSA_ILi0EEESU_EEEEENS5_IJNS4_10UnderscoreESX_SX_EEEEENS4_13SM90_TMA_LOADENS4_14ComposedLayoutINS4_7SwizzleILi1ELi4ELi3EEENS4_18smem_ptr_flag_bitsILi8EEENST_INS5_IJNSA_ILi8EEESH_EEENS5_IJSH_SC_EEEEEEEvNS4_8identityENS4_23SM90_TMA_LOAD_MULTICASTES1A_vS1B_EENS_8epilogue10collective6detail29Sm90TmaWarpSpecializedAdapterINS1F_15DefaultEpilogueISJ_SK_SK_NS1E_6thread17LinearCombinationISJ_Li1EffLNS1J_9ScaleType4KindE0ELNS_15FloatRoundStyleE2ESJ_EENS1_15EpilogueDefaultEEEEEvvEEEEvNT_6ParamsE:
[----:B------:R-:W-:Y:S01]  /*0000*/  LDC R1, c[0x0][0x28] ;  /* 0x00000a00ff017b82 */ /* 0x000fe20000000800 */
[----:B------:R-:W0:Y:S01]  /*0010*/  S2R R0, SR_TID.X ;  /* 0x0000000000007919 */ /* 0x000e220000002100 */
[----:B------:R-:W-:Y:S01]  /*0020*/  ELECT P0, URZ, PT ;  /* 0x00000000003f782f */ /* 0x000fe20003800000 */
[----:B------:R-:W-:Y:S01]  /*0030*/  BSSY B0, `(.L_x_0) ;  /* 0x000000f000007945 */ /* 0x000fe20003800000 */
[--C-:B0-----:R-:W-:Y:S02]  /*0040*/  SHF.R.U32.HI R2, RZ, 0x5, R0.reuse ;  /* 0x00000005ff027819 */ /* 0x101fe40000011600 */
[----:B------:R-:W-:-:S03]  /*0050*/  SHF.R.U32.HI R3, RZ, 0x7, R0 ;  /* 0x00000007ff037819 */ /* 0x000fc60000011600 */
[----:B------:R-:W0:Y:S04]  /*0060*/  SHFL.IDX PT, R7, R2, RZ, 0x1f ;  /* 0x00001fff02077589 */ /* 0x000e2800000e0000 */
[----:B------:R-:W1:Y:S01]  /*0070*/  SHFL.IDX PT, R3, R3, RZ, 0x1f ;  /* 0x00001fff03037589 */ /* 0x000e6200000e0000 */
[----:B0-----:R-:W-:-:S13]  /*0080*/  ISETP.NE.OR P0, PT, R7, RZ, !P0 ;  /* 0x000000ff0700720c */ /* 0x001fda0004705670 */
[----:B-1----:R-:W-:Y:S05]  /*0090*/  @P0 BRA `(.L_x_1) ;  /* 0x0000000000200947 */ /* 0x002fea0003800000 */
[----:B------:R-:W-:Y:S02]  /*00a0*/  ULDC.64 UR4, c[0x0][0x198] ;  /* 0x0000660000047ab9 */ /* 0x000fe40000000a00 */
[----:B------:R-:W-:Y:S02]  /*00b0*/  UIADD3 UR6, UP0, UR4, 0xf0, URZ ;  /* 0x000000f004067890 */ /* 0x000fe4000ff1e03f */
[----:B------:R-:W-:Y:S02]  /*00c0*/  UIADD3 UR4, UP1, UR4, 0x1f0, URZ ;  /* 0x000001f004047890 */ /* 0x000fe4000ff3e03f */
[----:B------:R-:W-:Y:S02]  /*00d0*/  UIADD3.X UR7, URZ, UR5, URZ, UP0, !UPT ;  /* 0x000000053f077290 */ /* 0x000fe400087fe43f */
[----:B------:R-:W-:-:S07]  /*00e0*/  UIADD3.X UR5, URZ, UR5, URZ, UP1, !UPT ;  /* 0x000000053f057290 */ /* 0x000fce0008ffe43f */
[----:B------:R0:W-:Y:S02]  /*00f0*/  UTMACCTL.PF [UR6] ;  /* 0x00000000060079b9 */ /* 0x0001e40008040000 */
[----:B------:R0:W-:Y:S02]  /*0100*/  UTMACCTL.PF [UR4] ;  /* 0x00000000040079b9 */ /* 0x0001e40008040000 */
[----:B0-----:R-:W-:Y:S01]  /*0110*/  NOP ;  /* 0x0000000000007918 */ /* 0x001fe20000000000 */
.L_x_1:
[----:B------:R-:W-:Y:S05]  /*0120*/  BSYNC B0 ;  /* 0x0000000000007941 */ /* 0x000fea0003800000 */
.L_x_0:
[----:B------:R-:W0:Y:S02]  /*0130*/  SHFL.IDX PT, R4, R2, RZ, 0x1f ;  /* 0x00001fff02047589 */ /* 0x000e2400000e0000 */
[----:B0-----:R-:W-:-:S13]  /*0140*/  ISETP.NE.AND P0, PT, R4, RZ, PT ;  /* 0x000000ff0400720c */ /* 0x001fda0003f05270 */
[----:B------:R-:W-:Y:S05]  /*0150*/  @P0 BRA `(.L_x_2) ;  /* 0x0000000400240947 */ /* 0x000fea0003800000 */
[----:B------:R-:W-:Y:S01]  /*0160*/  ELECT P0, URZ, PT ;  /* 0x00000000003f782f */ /* 0x000fe20003800000 */
[----:B------:R-:W-:-:S12]  /*0170*/  BSSY B0, `(.L_x_2) ;  /* 0x0000047000007945 */ /* 0x000fd80003800000 */
[----:B------:R-:W-:Y:S05]  /*0180*/  @!P0 BRA `(.L_x_3) ;  /* 0x0000000400148947 */ /* 0x000fea0003800000 */
[----:B------:R-:W0:Y:S01]  /*0190*/  S2UR UR8, SR_CgaCtaId ;  /* 0x00000000000879c3 */ /* 0x000e220000008800 */
[----:B------:R-:W-:Y:S01]  /*01a0*/  UMOV UR4, 0x400 ;  /* 0x0000040000047882 */ /* 0x000fe20000000000 */
[----:B------:R-:W-:Y:S01]  /*01b0*/  UMOV UR5, 0x1 ;  /* 0x0000000100057882 */ /* 0x000fe20000000000 */
[----:B------:R-:W-:Y:S02]  /*01c0*/  UMOV UR6, 0x4 ;  /* 0x0000000400067882 */ /* 0x000fe40000000000 */
[----:B------:R-:W-:-:S04]  /*01d0*/  UIADD3 UR6, -UR6, 0x100000, URZ ;  /* 0x0010000006067890 */ /* 0x000fc8000fffe13f */
[----:B------:R-:W-:Y:S02]  /*01e0*/  USHF.L.U32 UR7, UR6, 0xb, URZ ;  /* 0x0000000b06077899 */ /* 0x000fe4000800063f */
[----:B------:R-:W-:Y:S02]  /*01f0*/  USHF.L.U32 UR6, UR6, 0x1, URZ ;  /* 0x0000000106067899 */ /* 0x000fe4000800063f */
[----:B0-----:R-:W-:Y:S02]  /*0200*/  ULEA UR8, UR8, UR4, 0x18 ;  /* 0x0000000408087291 */ /* 0x001fe4000f8ec03f */
[----:B------:R-:W-:-:S04]  /*0210*/  UIADD3 UR4, -UR5, 0x100000, URZ ;  /* 0x0010000005047890 */ /* 0x000fc8000fffe13f */
[----:B------:R-:W-:Y:S02]  /*0220*/  USHF.L.U32 UR5, UR4, 0xb, URZ ;  /* 0x0000000b04057899 */ /* 0x000fe4000800063f */
[----:B------:R-:W-:Y:S01]  /*0230*/  USHF.L.U32 UR4, UR4, 0x1, URZ ;  /* 0x0000000104047899 */ /* 0x000fe2000800063f */
[----:B------:R-:W0:Y:S11]  /*0240*/  FENCE.VIEW.ASYNC.S ;  /* 0x00000000000073c6 */ /* 0x000e360000000000 */
[----:B0-----:R0:W1:Y:S01]  /*0250*/  SYNCS.EXCH.64 URZ, [UR8], UR4 ;  /* 0x00000004083f75b2 */ /* 0x0010620008000100 */
[----:B------:R0:W2:Y:S01]  /*0260*/  SYNCS.EXCH.64 URZ, [UR8+0xe0], UR6 ;  /* 0x0000e006083f75b2 */ /* 0x0000a20008000100 */
[----:B------:R0:W3:Y:S01]  /*0270*/  SYNCS.EXCH.64 URZ, [UR8+0x8], UR4 ;  /* 0x00000804083f75b2 */ /* 0x0000e20008000100 */
[----:B------:R0:W4:Y:S01]  /*0280*/  SYNCS.EXCH.64 URZ, [UR8+0xe8], UR6 ;  /* 0x0000e806083f75b2 */ /* 0x0001220008000100 */
[----:B------:R0:W0:Y:S01]  /*0290*/  SYNCS.EXCH.64 URZ, [UR8+0x10], UR4 ;  /* 0x00001004083f75b2 */ /* 0x0000220008000100 */
        /* <DEDUP_REMOVED lines=51> */
[----:B-1234-:R-:W-:Y:S01]  /*05d0*/  NOP ;  /* 0x0000000000007918 */ /* 0x01efe20000000000 */
.L_x_3:
[----:B0-----:R-:W-:Y:S05]  /*05e0*/  BSYNC B0 ;  /* 0x0000000000007941 */ /* 0x001fea0003800000 */
.L_x_2:
[----:B------:R-:W-:Y:S01]  /*05f0*/  SHF.R.S32.HI R5, RZ, 0x1f, R0 ;  /* 0x0000001fff057819 */ /* 0x000fe20000011400 */
[----:B------:R-:W0:Y:S01]  /*0600*/  SHFL.IDX PT, R2, R2, RZ, 0x1f ;  /* 0x00001fff02027589 */ /* 0x000e2200000e0000 */
[----:B------:R-:W1:Y:S01]  /*0610*/  S2UR UR8, SR_CTAID.X ;  /* 0x00000000000879c3 */ /* 0x000e620000002500 */
[----:B------:R-:W-:Y:S02]  /*0620*/  ELECT P0, URZ, PT ;  /* 0x00000000003f782f */ /* 0x000fe40003800000 */
[----:B------:R-:W-:Y:S01]  /*0630*/  LEA.HI R5, R5, R0, RZ, 0x7 ;  /* 0x0000000005057211 */ /* 0x000fe200078f38ff */
[----:B------:R-:W2:Y:S01]  /*0640*/  S2R R8, SR_CTAID.Y ;  /* 0x0000000000087919 */ /* 0x000ea20000002600 */
[----:B------:R-:W-:Y:S01]  /*0650*/  SHF.R.S32.HI R11, RZ, 0x1f, R4 ;  /* 0x0000001fff0b7819 */ /* 0x000fe20000011404 */
[----:B------:R-:W-:Y:S01]  /*0660*/  ULDC UR4, c[0x0][0x150] ;  /* 0x0000540000047ab9 */ /* 0x000fe20000000800 */
[----:B------:R-:W-:Y:S01]  /*0670*/  LOP3.LUT R5, R5, 0xffffff80, RZ, 0xc0, !PT ;  /* 0xffffff8005057812 */ /* 0x000fe200078ec0ff */
[----:B------:R-:W-:Y:S01]  /*0680*/  VIADD R16, R3, 0xffffffff ;  /* 0xffffffff03107836 */ /* 0x000fe20000000000 */
[----:B------:R-:W-:Y:S01]  /*0690*/  LEA.HI R11, R11, R4, RZ, 0x2 ;  /* 0x000000040b0b7211 */ /* 0x000fe200078f10ff */
[----:B------:R-:W3:Y:S01]  /*06a0*/  LDC R12, c[0x0][0x144] ;  /* 0x00005100ff0c7b82 */ /* 0x000ee20000000800 */
[----:B------:R-:W-:Y:S01]  /*06b0*/  NOP ;  /* 0x0000000000007918 */ /* 0x000fe20000000000 */
[----:B------:R-:W-:Y:S01]  /*06c0*/  IMAD.IADD R6, R0, 0x1, -R5 ;  /* 0x0000000100067824 */ /* 0x000fe200078e0a05 */
[----:B------:R-:W-:Y:S01]  /*06d0*/  LOP3.LUT R11, R11, 0x3ffffffc, RZ, 0xc0, !PT ;  /* 0x3ffffffc0b0b7812 */ /* 0x000fe200078ec0ff */
[----:B------:R-:W-:Y:S01]  /*06e0*/  NOP ;  /* 0x0000000000007918 */ /* 0x000fe20000000000 */
[----:B------:R-:W-:-:S02]  /*06f0*/  ISETP.NE.AND P4, PT, R3, RZ, PT ;  /* 0x000000ff0300720c */ /* 0x000fc40003f85270 */
[----:B------:R-:W-:Y:S01]  /*0700*/  SHF.R.S32.HI R5, RZ, 0x1f, R6 ;  /* 0x0000001fff057819 */ /* 0x000fe20000011406 */
[----:B------:R-:W-:Y:S01]  /*0710*/  IMAD.IADD R4, R4, 0x1, -R11 ;  /* 0x0000000104047824 */ /* 0x000fe200078e0a0b */
[----:B------:R-:W4:Y:S01]  /*0720*/  LDC R14, c[0x0][0x140] ;  /* 0x00005000ff0e7b82 */ /* 0x000f220000000800 */
[----:B------:R-:W-:Y:S02]  /*0730*/  ISETP.GE.U32.AND P6, PT, R16, 0x2, PT ;  /* 0x000000021000780c */ /* 0x000fe40003fc6070 */
[----:B------:R-:W-:Y:S02]  /*0740*/  LEA.HI R5, R5, R6, RZ, 0x3 ;  /* 0x0000000605057211 */ /* 0x000fe400078f18ff */
[----:B0-----:R-:W-:Y:S02]  /*0750*/  ISETP.NE.OR P0, PT, R2, RZ, !P0 ;  /* 0x000000ff0200720c */ /* 0x001fe40004705670 */
[--C-:B------:R-:W-:Y:S01]  /*0760*/  SHF.R.S32.HI R2, RZ, 0x3, R5.reuse ;  /* 0x00000003ff027819 */ /* 0x100fe20000011405 */
[----:B------:R-:W0:Y:S01]  /*0770*/  LDC R13, c[0x0][0x148] ;  /* 0x00005200ff0d7b82 */ /* 0x000e220000000800 */
[----:B------:R-:W-:-:S02]  /*0780*/  SHF.R.S32.HI R5, RZ, 0x1f, R5 ;  /* 0x0000001fff057819 */ /* 0x000fc40000011405 */
[----:B-1----:R-:W-:Y:S02]  /*0790*/  I2FP.F32.U32 R10, UR8 ;  /* 0x00000008000a7c45 */ /* 0x002fe40008201000 */
[----:B------:R-:W-:-:S03]  /*07a0*/  LEA.HI R5, R5, R2, RZ, 0x2 ;  /* 0x0000000205057211 */ /* 0x000fc600078f10ff */
[----:B------:R-:W-:Y:S01]  /*07b0*/  FMUL R10, R10, UR4 ;  /* 0x000000040a0a7c20 */ /* 0x000fe20008400000 */
[----:B------:R-:W-:Y:S01]  /*07c0*/  LOP3.LUT R5, R5, 0xfffffffc, RZ, 0xc0, !PT ;  /* 0xfffffffc05057812 */ /* 0x000fe200078ec0ff */
[----:B------:R-:W-:Y:S01]  /*07d0*/  VOTEU.ALL UP0, P0 ;  /* 0x00000000003f7886 */ /* 0x000fe20000000000 */
[----:B--2---:R-:W-:Y:S01]  /*07e0*/  I2FP.F32.U32 R11, R8 ;  /* 0x00000008000b7245 */ /* 0x004fe20000201000 */
[----:B------:R-:W-:Y:S01]  /*07f0*/  ULDC UR4, c[0x0][0x154] ;  /* 0x0000550000047ab9 */ /* 0x000fe20000000800 */
[----:B------:R-:W-:Y:S01]  /*0800*/  VOTEU.ALL UP1, P0 ;  /* 0x00000000003f7886 */ /* 0x000fe20000020000 */
[----:B------:R-:W1:Y:S01]  /*0810*/  F2I.U32.TRUNC.NTZ R10, R10 ;  /* 0x0000000a000a7305 */ /* 0x000e62000020f000 */
[----:B------:R-:W-:Y:S01]  /*0820*/  IMAD.IADD R5, R2, 0x1, -R5 ;  /* 0x0000000102057824 */ /* 0x000fe200078e0a05 */
[----:B------:R-:W2:Y:S01]  /*0830*/  @!UP0 S2UR UR7, SR_CgaCtaId ;  /* 0x00000000000789c3 */ /* 0x000ea20000008800 */
[----:B------:R-:W-:Y:S01]  /*0840*/  @!UP0 UMOV UR6, 0x400 ;  /* 0x0000040000068882 */ /* 0x000fe20000000000 */
[----:B----4-:R-:W-:Y:S01]  /*0850*/  ISETP.EQ.U32.AND P3, PT, R14, 0x1, PT ;  /* 0x000000010e00780c */ /* 0x010fe20003f62070 */
[----:B------:R-:W-:-:S05]  /*0860*/  IMAD R5, R4, 0x4, R5 ;  /* 0x0000000404057824 */ /* 0x000fca00078e0205 */
[----:B------:R-:W-:-:S04]  /*0870*/  LEA.HI R2, R5, R5, RZ, 0x1 ;  /* 0x0000000505027211 */ /* 0x000fc800078f08ff */
[----:B------:R-:W-:Y:S01]  /*0880*/  LOP3.LUT R4, R2, 0xfffffffe, RZ, 0xc0, !PT ;  /* 0xfffffffe02047812 */ /* 0x000fe200078ec0ff */
[----:B-1----:R-:W-:Y:S02]  /*0890*/  IMAD.MOV R15, RZ, RZ, -R10 ;  /* 0x000000ffff0f7224 */ /* 0x002fe400078e0a0a */
[----:B------:R-:W-:Y:S01]  /*08a0*/  FMUL R10, R11, UR4 ;  /* 0x000000040b0a7c20 */ /* 0x000fe20008400000 */
[----:B------:R-:W-:Y:S01]  /*08b0*/  SHF.R.S32.HI R2, RZ, 0x1f, R7 ;  /* 0x0000001fff027819 */ /* 0x000fe20000011407 */
[----:B------:R-:W-:Y:S01]  /*08c0*/  UMOV UR4, 0x20 ;  /* 0x0000002000047882 */ /* 0x000fe20000000000 */
[----:B---3--:R-:W-:Y:S01]  /*08d0*/  IMAD R12, R12, R15, UR8 ;  /* 0x000000080c0c7e24 */ /* 0x008fe2000f8e020f */
[----:B------:R-:W-:-:S04]  /*08e0*/  @!UP0 UIADD3 UR4, -UR4, 0x100000, URZ ;  /* 0x0010000004048890 */ /* 0x000fc8000fffe13f */
[----:B------:R-:W-:Y:S02]  /*08f0*/  @!UP0 USHF.L.U32 UR5, UR4, 0xb, URZ ;  /* 0x0000000b04058899 */ /* 0x000fe4000800063f */
[----:B------:R-:W-:Y:S01]  /*0900*/  @!UP0 USHF.L.U32 UR4, UR4, 0x1, URZ ;  /* 0x0000000104048899 */ /* 0x000fe2000800063f */
[C---:B------:R-:W-:Y:S01]  /*0910*/  IMAD.IADD R11, R5.reuse, 0x1, -R4 ;  /* 0x00000001050b7824 */ /* 0x040fe200078e0a04 */
[----:B------:R-:W1:Y:S01]  /*0920*/  F2I.U32.TRUNC.NTZ R10, R10 ;  /* 0x0000000a000a7305 */ /* 0x000e62000020f000 */
[----:B------:R-:W-:Y:S01]  /*0930*/  LEA.HI R2, R2, R7, RZ, 0x2 ;  /* 0x0000000702027211 */ /* 0x000fe200078f10ff */
[----:B------:R-:W-:Y:S02]  /*0940*/  IMAD.SHL.U32 R4, R5, 0x4, RZ ;  /* 0x0000000405047824 */ /* 0x000fe400078e00ff */
[----:B------:R-:W-:Y:S01]  /*0950*/  ISETP.NE.AND P2, PT, R11, R12, PT ;  /* 0x0000000c0b00720c */ /* 0x000fe20003f45270 */
[----:B--2---:R-:W-:Y:S01]  /*0960*/  @!UP0 ULEA UR6, UR7, UR6, 0x18 ;  /* 0x0000000607068291 */ /* 0x004fe2000f8ec03f */
[----:B------:R-:W-:Y:S01]  /*0970*/  LOP3.LUT R2, R2, 0xfffffffc, RZ, 0xc0, !PT ;  /* 0xfffffffc02027812 */ /* 0x000fe200078ec0ff */
[----:B------:R-:W-:Y:S01]  /*0980*/  VOTEU.ALL UP0, P0 ;  /* 0x00000000003f7886 */ /* 0x000fe20000000000 */
[----:B------:R-:W-:-:S02]  /*0990*/  LOP3.LUT R5, R5, 0xc, R4, 0x78, !PT ;  /* 0x0000000c05057812 */ /* 0x000fc400078e7804 */
[----:B------:R-:W-:Y:S01]  /*09a0*/  LOP3.LUT P0, RZ, R6, 0x7, RZ, 0xc0, !PT ;  /* 0x0000000706ff7812 */ /* 0x000fe2000780c0ff */
[----:B------:R-:W-:Y:S02]  /*09b0*/  IMAD.IADD R7, R7, 0x1, -R2 ;  /* 0x0000000107077824 */ /* 0x000fe400078e0a02 */
[----:B------:R-:W-:Y:S01]  /*09c0*/  IMAD.MOV.U32 R6, RZ, RZ, 0x1 ;  /* 0x00000001ff067424 */ /* 0x000fe200078e00ff */
[----:B------:R-:W-:Y:S01]  /*09d0*/  ISETP.LT.U32.AND P0, PT, R5, 0x2, !P0 ;  /* 0x000000020500780c */ /* 0x000fe20004701070 */
[----:B-1----:R-:W-:Y:S01]  /*09e0*/  IMAD.MOV R20, RZ, RZ, -R10 ;  /* 0x000000ffff147224 */ /* 0x002fe200078e0a0a */
[----:B------:R-:W-:Y:S01]  /*09f0*/  ISETP.NE.AND P1, PT, R7, 0x3, PT ;  /* 0x000000030700780c */ /* 0x000fe20003f25270 */
[----:B------:R-:W1:Y:S02]  /*0a00*/  FENCE.VIEW.ASYNC.S ;  /* 0x00000000000073c6 */ /* 0x000e640000000000 */
[----:B-1----:R1:W2:Y:S01]  /*0a10*/  @!UP0 SYNCS.EXCH.64 URZ, [UR6+0x1d0], UR4 ;  /* 0x0001d004063f85b2 */ /* 0x0022a20008000100 */
[----:B------:R-:W-:Y:S01]  /*0a20*/  @P2 LEA.HI R2, R5, R5, RZ, 0x1 ;  /* 0x0000000505022211 */ /* 0x000fe200078f08ff */
[----:B0-----:R-:W-:Y:S01]  /*0a30*/  IMAD R11, R13, R20, R8 ;  /* 0x000000140d0b7224 */ /* 0x001fe200078e0208 */
[----:B------:R-:W-:-:S02]  /*0a40*/  ISETP.EQ.OR P1, PT, R7, RZ, !P1 ;  /* 0x000000ff0700720c */ /* 0x000fc40004f22670 */
[----:B------:R-:W-:Y:S02]  /*0a50*/  @P2 SHF.R.S32.HI R2, RZ, 0x1, R2 ;  /* 0x00000001ff022819 */ /* 0x000fe40000011402 */
[----:B------:R-:W-:Y:S02]  /*0a60*/  ISETP.EQ.AND P1, PT, R3, RZ, P1 ;  /* 0x000000ff0300720c */ /* 0x000fe40000f22270 */
[----:B------:R-:W-:Y:S02]  /*0a70*/  @P2 ISETP.NE.AND P5, PT, R2, R11, PT ;  /* 0x0000000b0200220c */ /* 0x000fe40003fa5270 */
[----:B------:R-:W-:Y:S02]  /*0a80*/  SEL R3, RZ, 0x1, !P0 ;  /* 0x00000001ff037807 */ /* 0x000fe40004000000 */
[----:B------:R-:W-:Y:S02]  /*0a90*/  @P2 SEL R6, RZ, 0x1, P5 ;  /* 0x00000001ff062807 */ /* 0x000fe40002800000 */
[----:B------:R-:W-:Y:S01]  /*0aa0*/  SEL R4, RZ, 0x1, !P1 ;  /* 0x00000001ff047807 */ /* 0x000fe20004800000 */
[----:B------:R1:W0:Y:S01]  /*0ab0*/  @!UP1 SYNCS.EXCH.64 URZ, [UR6+0x1d8], UR4 ;  /* 0x0001d804063f95b2 */ /* 0x0002220008000100 */
[----:B------:R-:W-:Y:S01]  /*0ac0*/  LOP3.LUT R6, R6, R3, RZ, 0xc0, !PT ;  /* 0x0000000306067212 */ /* 0x000fe200078ec0ff */
[----:B------:R-:W-:Y:S01]  /*0ad0*/  NOP ;  /* 0x0000000000007918 */ /* 0x000fe20000000000 */
[----:B------:R-:W-:Y:S01]  /*0ae0*/  SEL R4, R4, 0x2, P6 ;  /* 0x0000000204047807 */ /* 0x000fe20003000000 */
[----:B------:R-:W-:Y:S06]  /*0af0*/  @!P3 BRA `(.L_x_4) ;  /* 0x000000000008b947 */ /* 0x000fec0003800000 */
[----:B0-2---:R-:W-:Y:S01]  /*0b00*/  UCGABAR_ARV ;  /* 0x00000000000079c7 */ /* 0x005fe20008000000 */
[----:B------:R-:W-:Y:S05]  /*0b10*/  BRA `(.L_x_5) ;  /* 0x0000000000047947 */ /* 0x000fea0003800000 */
.L_x_4:
[----:B0-2---:R-:W-:Y:S01]  /*0b20*/  NOP ;  /* 0x0000000000007918 */ /* 0x005fe20000000000 */
.L_x_5:
[----:B------:R-:W0:Y:S01]  /*0b30*/  LDC R2, c[0x0][0x65c] ;  /* 0x00019700ff027b82 */ /* 0x000e220000000800 */
[----:B------:R-:W-:Y:S01]  /*0b40*/  IMAD.MOV.U32 R3, RZ, RZ, RZ ;  /* 0x000000ffff037224 */ /* 0x000fe200078e00ff */
[----:B0-----:R-:W-:Y:S01]  /*0b50*/  ISETP.NE.AND P2, PT, R2, 0x1, PT ;  /* 0x000000010200780c */ /* 0x001fe20003f45270 */
[----:B------:R-:W-:-:S12]  /*0b60*/  IMAD.U32 R2, RZ, RZ, UR8 ;  /* 0x00000008ff027e24 */ /* 0x000fd8000f8e00ff */
[----:B------:R-:W0:Y:S01]  /*0b70*/  @P2 LDC R15, c[0x0][0x10] ;  /* 0x00000400ff0f2b82 */ /* 0x000e220000000800 */
[----:B------:R-:W-:Y:S02]  /*0b80*/  @P2 IMAD.MOV.U32 R9, RZ, RZ, RZ ;  /* 0x000000ffff092224 */ /* 0x000fe400078e00ff */
[----:B------:R-:W-:-:S05]  /*0b90*/  @P2 IMAD.MOV.U32 R17, RZ, RZ, RZ ;  /* 0x000000ffff112224 */ /* 0x000fca00078e00ff */
[----:B------:R-:W2:Y:S01]  /*0ba0*/  @!P2 LDC R11, c[0x0][0xc] ;  /* 0x00000300ff0bab82 */ /* 0x000ea20000000800 */
[----:B0-----:R-:W-:-:S04]  /*0bb0*/  @P2 IMAD.WIDE.U32 R14, R15, UR8, R8 ;  /* 0x000000080f0e2c25 */ /* 0x001fc8000f8e0008 */
[----:B--2---:R-:W-:-:S04]  /*0bc0*/  @!P2 IMAD.WIDE.U32 R10, R8, R11, R2 ;  /* 0x0000000b080aa225 */ /* 0x004fc800078e0002 */
[----:B------:R-:W-:Y:S02]  /*0bd0*/  @P2 IMAD.MOV.U32 R2, RZ, RZ, R14 ;  /* 0x000000ffff022224 */ /* 0x000fe400078e000e */
[----:B------:R-:W-:Y:S02]  /*0be0*/  @P2 IMAD.IADD R3, R15, 0x1, R17 ;  /* 0x000000010f032824 */ /* 0x000fe400078e0211 */
[----:B------:R-:W-:Y:S02]  /*0bf0*/  @!P2 IMAD.MOV.U32 R2, RZ, RZ, R10 ;  /* 0x000000ffff02a224 */ /* 0x000fe400078e000a */
[----:B------:R-:W-:Y:S01]  /*0c00*/  @!P2 IMAD.MOV.U32 R3, RZ, RZ, R11 ;  /* 0x000000ffff03a224 */ /* 0x000fe200078e000b */
[----:B------:R-:W-:Y:S06]  /*0c10*/  @!P3 BRA `(.L_x_6) ;  /* 0x00000000000cb947 */ /* 0x000fec0003800000 */
[----:B------:R-:W-:Y:S01]  /*0c20*/  UCGABAR_WAIT ;  /* 0x0000000000007dc7 */ /* 0x000fe20008000000 */
[----:B------:R-:W-:Y:S01]  /*0c30*/  CCTL.IVALL ;  /* 0x00000000ff00798f */ /* 0x000fe20002000000 */
[----:B------:R-:W-:Y:S05]  /*0c40*/  BRA `(.L_x_7) ;  /* 0x0000000000047947 */ /* 0x000fea0003800000 */
.L_x_6:
[----:B------:R-:W-:Y:S06]  /*0c50*/  BAR.SYNC.DEFER_BLOCKING 0x0 ;  /* 0x0000000000007b1d */ /* 0x000fec0000010000 */
.L_x_7:
[----:B------:R-:W-:Y:S05]  /*0c60*/  @!P4 BRA `(.L_x_8) ;  /* 0x000000740018c947 */ /* 0x000fea0003800000 */
[----:B------:R-:W-:-:S13]  /*0c70*/  ISETP.GT.U32.AND P0, PT, R16, 0x1, PT ;  /* 0x000000011000780c */ /* 0x000fda0003f04070 */
[----:B-1----:R-:W-:Y:S05]  /*0c80*/  @P0 EXIT ;  /* 0x000000000000094d */ /* 0x002fea0003800000 */
[----:B------:R-:W-:Y:S01]  /*0c90*/  ULDC.64 UR4, c[0x0][0x650] ;  /* 0x0001940000047ab9 */ /* 0x000fe20000000a00 */
[----:B------:R-:W-:Y:S01]  /*0ca0*/  PRMT R14, RZ, 0x7610, R14 ;  /* 0x00007610ff0e7816 */ /* 0x000fe2000000000e */
[----:B------:R-:W-:Y:S01]  /*0cb0*/  IMAD.MOV.U32 R10, RZ, RZ, -0x1 ;  /* 0xffffffffff0a7424 */ /* 0x000fe200078e00ff */
[----:B------:R-:W-:Y:S01]  /*0cc0*/  ISETP.GE.U32.AND P0, PT, R2, UR4, PT ;  /* 0x0000000402007c0c */ /* 0x000fe2000bf06070 */
[----:B------:R-:W-:Y:S02]  /*0cd0*/  IMAD.MOV.U32 R11, RZ, RZ, -0x1 ;  /* 0xffffffffff0b7424 */ /* 0x000fe400078e00ff */
[----:B------:R-:W-:Y:S01]  /*0ce0*/  IMAD.MOV.U32 R7, RZ, RZ, -0x1 ;  /* 0xffffffffff077424 */ /* 0x000fe200078e00ff */
[----:B------:R-:W-:-:S13]  /*0cf0*/  ISETP.GE.U32.AND.EX P0, PT, R3, UR5, PT, P0 ;  /* 0x0000000503007c0c */ /* 0x000fda000bf06100 */
[----:B------:R-:W-:Y:S05]  /*0d00*/  @P0 BRA `(.L_x_9) ;  /* 0x0000000400280947 */ /* 0x000fea0003800000 */
[----:B------:R-:W0:Y:S01]  /*0d10*/  LDC.64 R22, c[0x0][0x628] ;  /* 0x00018a00ff167b82 */ /* 0x000e220000000a00 */
[----:B------:R-:W-:Y:S02]  /*0d20*/  IMAD.MOV.U32 R10, RZ, RZ, R2 ;  /* 0x000000ffff0a7224 */ /* 0x000fe400078e0002 */
[----:B------:R-:W-:-:S05]  /*0d30*/  IMAD.MOV.U32 R11, RZ, RZ, R3 ;  /* 0x000000ffff0b7224 */ /* 0x000fca00078e0003 */
[----:B------:R-:W1:Y:S08]  /*0d40*/  LDC R18, c[0x0][0x630] ;  /* 0x00018c00ff127b82 */ /* 0x000e700000000800 */
[----:B------:R-:W2:Y:S01]  /*0d50*/  LDC.64 R24, c[0x0][0x620] ;  /* 0x00018800ff187b82 */ /* 0x000ea20000000a00 */
[----:B0-----:R-:W-:-:S04]  /*0d60*/  ISETP.NE.U32.AND P0, PT, R22, RZ, PT ;  /* 0x000000ff1600720c */ /* 0x001fc80003f05070 */
[----:B------:R-:W-:-:S13]  /*0d70*/  ISETP.NE.AND.EX P0, PT, R23, RZ, PT, P0 ;  /* 0x000000ff1700720c */ /* 0x000fda0003f05300 */
[----:B-12---:R-:W-:Y:S05]  /*0d80*/  @!P0 BRA `(.L_x_10) ;  /* 0x0000000000288947 */ /* 0x006fea0003800000 */
[----:B------:R-:W0:Y:S02]  /*0d90*/  LDC R7, c[0x0][0x634] ;  /* 0x00018d00ff077b82 */ /* 0x000e240000000800 */
[----:B0-----:R-:W-:-:S05]  /*0da0*/  IADD3 R7, P0, R2, R7, RZ ;  /* 0x0000000702077210 */ /* 0x001fca0007f1e0ff */
[----:B------:R-:W-:-:S04]  /*0db0*/  IMAD.X R19, RZ, RZ, R3, P0 ;  /* 0x000000ffff137224 */ /* 0x000fc800000e0603 */
[----:B------:R-:W-:-:S04]  /*0dc0*/  IMAD.WIDE.U32 R10, R19, R22, RZ ;  /* 0x00000016130a7225 */ /* 0x000fc800078e00ff */
[----:B------:R-:W-:-:S04]  /*0dd0*/  IMAD.WIDE.U32 R14, P0, R7, R23, R10 ;  /* 0x00000017070e7225 */ /* 0x000fc8000780000a */
[----:B------:R-:W-:-:S04]  /*0de0*/  IMAD.WIDE.U32 R10, R7, R22, RZ ;  /* 0x00000016070a7225 */ /* 0x000fc800078e00ff */
[----:B------:R-:W-:Y:S01]  /*0df0*/  IMAD.X R17, RZ, RZ, RZ, P0 ;  /* 0x000000ffff117224 */ /* 0x000fe200000e06ff */
[----:B------:R-:W-:Y:S01]  /*0e00*/  IADD3 RZ, P0, R11, R14, RZ ;  /* 0x0000000e0bff7210 */ /* 0x000fe20007f1e0ff */
[----:B------:R-:W-:-:S04]  /*0e10*/  IMAD.MOV.U32 R16, RZ, RZ, R15 ;  /* 0x000000ffff107224 */ /* 0x000fc800078e000f */
[----:B------:R-:W-:-:S08]  /*0e20*/  IMAD.WIDE.U32.X R10, R19, R23, R16, P0 ;  /* 0x00000017130a7225 */ /* 0x000fd000000e0410 */
.L_x_10:
[----:B------:R-:W0:Y:S01]  /*0e30*/  LDC.64 R26, c[0x0][0x640] ;  /* 0x00019000ff1a7b82 */ /* 0x000e220000000a00 */
[--C-:B------:R-:W-:Y:S01]  /*0e40*/  SHF.R.U64 R28, R10, R18, R11.reuse ;  /* 0x000000120a1c7219 */ /* 0x100fe2000000120b */
[----:B------:R-:W-:Y:S01]  /*0e50*/  IMAD R29, R13, R20, R8 ;  /* 0x000000140d1d7224 */ /* 0x000fe200078e0208 */
[----:B------:R-:W-:Y:S01]  /*0e60*/  SHF.R.U32.HI R7, RZ, R18, R11 ;  /* 0x00000012ff077219 */ /* 0x000fe2000001160b */
[----:B------:R-:W-:Y:S01]  /*0e70*/  IMAD.MOV.U32 R23, RZ, RZ, 0x1 ;  /* 0x00000001ff177424 */ /* 0x000fe200078e00ff */
[----:B------:R-:W-:-:S03]  /*0e80*/  IADD3 R9, P0, RZ, -R28, RZ ;  /* 0x8000001cff097210 */ /* 0x000fc60007f1e0ff */
[----:B------:R-:W1:Y:S02]  /*0e90*/  LDC R16, c[0x0][0x618] ;  /* 0x00018600ff107b82 */ /* 0x000e640000000800 */
[----:B------:R-:W-:Y:S02]  /*0ea0*/  IMAD.X R7, RZ, RZ, ~R7, P0 ;  /* 0x000000ffff077224 */ /* 0x000fe400000e0e07 */
[----:B------:R-:W-:-:S04]  /*0eb0*/  IMAD.WIDE.U32 R10, R9, R24, R2 ;  /* 0x00000018090a7225 */ /* 0x000fc800078e0002 */
[----:B------:R-:W2:Y:S01]  /*0ec0*/  LDC R15, c[0x0][0x608] ;  /* 0x00018200ff0f7b82 */ /* 0x000ea20000000800 */
[----:B------:R-:W-:-:S04]  /*0ed0*/  IMAD R14, R7, R24, RZ ;  /* 0x00000018070e7224 */ /* 0x000fc800078e02ff */
[----:B------:R-:W-:-:S03]  /*0ee0*/  IMAD R7, R9, R25, R14 ;  /* 0x0000001909077224 */ /* 0x000fc600078e020e */
[----:B------:R-:W3:Y:S01]  /*0ef0*/  LDC R22, c[0x0][0x658] ;  /* 0x00019600ff167b82 */ /* 0x000ee20000000800 */
[----:B------:R-:W-:Y:S01]  /*0f00*/  IMAD.IADD R7, R11, 0x1, R7 ;  /* 0x000000010b077824 */ /* 0x000fe200078e0207 */
[----:B0-----:R-:W-:-:S04]  /*0f10*/  ISETP.NE.U32.AND P0, PT, R26, RZ, PT ;  /* 0x000000ff1a00720c */ /* 0x001fc80003f05070 */
[----:B------:R-:W-:Y:S02]  /*0f20*/  ISETP.NE.AND.EX P0, PT, R27, RZ, PT, P0 ;  /* 0x000000ff1b00720c */ /* 0x000fe40003f05300 */
[----:B------:R-:W0:Y:S01]  /*0f30*/  LDC R18, c[0x0][0x600] ;  /* 0x00018000ff127b82 */ /* 0x000e220000000800 */
[-CC-:B-1----:R-:W-:Y:S02]  /*0f40*/  SHF.R.U64 R19, R10, R16.reuse, R7.reuse ;  /* 0x000000100a137219 */ /* 0x182fe40000001207 */
[----:B------:R-:W-:Y:S01]  /*0f50*/  SHF.R.U32.HI R10, RZ, R16, R7 ;  /* 0x00000010ff0a7219 */ /* 0x000fe20000011607 */
[----:B------:R-:W-:-:S04]  /*0f60*/  IMAD.MOV.U32 R7, RZ, RZ, -0x1 ;  /* 0xffffffffff077424 */ /* 0x000fc800078e00ff */
[----:B------:R-:W1:Y:S01]  /*0f70*/  LDC R21, c[0x0][0x648] ;  /* 0x00019200ff157b82 */ /* 0x000e620000000800 */
[-CC-:B--2---:R-:W-:Y:S02]  /*0f80*/  SHF.R.U64 R16, R19, R15.reuse, R10.reuse ;  /* 0x0000000f13107219 */ /* 0x184fe4000000120a */
[----:B------:R-:W-:-:S05]  /*0f90*/  SHF.R.U32.HI R9, RZ, R15, R10 ;  /* 0x0000000fff097219 */ /* 0x000fca000001160a */
[----:B------:R-:W2:Y:S01]  /*0fa0*/  LDC R24, c[0x0][0x638] ;  /* 0x00018e00ff187b82 */ /* 0x000ea20000000800 */
[-CC-:B---3--:R-:W-:Y:S02]  /*0fb0*/  SHF.R.U64 R20, R16, R22.reuse, R9.reuse ;  /* 0x0000001610147219 */ /* 0x188fe40000001209 */
[-C--:B------:R-:W-:Y:S02]  /*0fc0*/  SHF.L.U32 R7, R7, R22.reuse, RZ ;  /* 0x0000001607077219 */ /* 0x080fe400000006ff */
[----:B------:R-:W-:Y:S01]  /*0fd0*/  SHF.R.U32.HI R9, RZ, R22, R9 ;  /* 0x00000016ff097219 */ /* 0x000fe20000011609 */
[----:B------:R-:W-:Y:S01]  /*0fe0*/  IMAD.MOV.U32 R8, RZ, RZ, R20 ;  /* 0x000000ffff087224 */ /* 0x000fe200078e0014 */
[----:B------:R-:W-:Y:S01]  /*0ff0*/  LOP3.LUT R13, RZ, R7, RZ, 0x33, !PT ;  /* 0x00000007ff0d7212 */ /* 0x000fe200078e33ff */
[----:B------:R-:W3:Y:S01]  /*1000*/  LDC R25, c[0x0][0x610] ;  /* 0x00018400ff197b82 */ /* 0x000ee20000000800 */
[----:B------:R-:W-:Y:S05]  /*1010*/  @!P0 BRA `(.L_x_11) ;  /* 0x0000000000288947 */ /* 0x000fea0003800000 */
[----:B------:R-:W4:Y:S02]  /*1020*/  LDC R7, c[0x0][0x64c] ;  /* 0x00019300ff077b82 */ /* 0x000f240000000800 */
[----:B----4-:R-:W-:-:S05]  /*1030*/  IADD3 R7, P0, R20, R7, RZ ;  /* 0x0000000714077210 */ /* 0x010fca0007f1e0ff */
        /* <DEDUP_REMOVED lines=8> */
.L_x_11:
[----:B-1----:R-:W-:Y:S01]  /*10c0*/  SHF.R.U64 R9, R8, R21, R9 ;  /* 0x0000001508097219 */ /* 0x002fe20000001209 */
[----:B0-----:R-:W-:Y:S01]  /*10d0*/  VIADD R10, R18, 0xffffffff ;  /* 0xffffffff120a7836 */ /* 0x001fe20000000000 */
[----:B------:R-:W-:Y:S01]  /*10e0*/  SHF.L.U32 R7, R23, R22, RZ ;  /* 0x0000001617077219 */ /* 0x000fe200000006ff */
[----:B------:R-:W-:Y:S01]  /*10f0*/  IMAD.MOV.U32 R14, RZ, RZ, 0x1 ;  /* 0x00000001ff0e7424 */ /* 0x000fe200078e00ff */
[----:B------:R-:W-:Y:S01]  /*1100*/  LOP3.LUT R8, R16, R13, RZ, 0xc0, !PT ;  /* 0x0000000d10087212 */ /* 0x000fe200078ec0ff */
[----:B------:R-:W-:Y:S01]  /*1110*/  IMAD.MOV R11, RZ, RZ, -R9 ;  /* 0x000000ffff0b7224 */ /* 0x000fe200078e0a09 */
[----:B------:R-:W-:Y:S02]  /*1120*/  SEL R12, R12, R29, !P2 ;  /* 0x0000001d0c0c7207 */ /* 0x000fe40005000000 */
[----:B------:R-:W-:Y:S01]  /*1130*/  LOP3.LUT R10, R19, R10, RZ, 0xc0, !PT ;  /* 0x0000000a130a7212 */ /* 0x000fe200078ec0ff */
[----:B------:R-:W-:Y:S02]  /*1140*/  IMAD R9, R7, R9, R8 ;  /* 0x0000000907097224 */ /* 0x000fe400078e0208 */
[----:B--2---:R-:W-:-:S02]  /*1150*/  IMAD R7, R11, R24, R20 ;  /* 0x000000180b077224 */ /* 0x004fc400078e0214 */
[----:B---3--:R-:W-:Y:S02]  /*1160*/  IMAD R12, R9, R25, R12 ;  /* 0x00000019090c7224 */ /* 0x008fe400078e020c */
[----:B------:R-:W-:-:S05]  /*1170*/  IMAD R7, R7, R18, R10 ;  /* 0x0000001207077224 */ /* 0x000fca00078e020a */
[----:B------:R-:W-:Y:S02]  /*1180*/  SEL R11, R7, R12, !P2 ;  /* 0x0000000c070b7207 */ /* 0x000fe40005000000 */
[----:B------:R-:W-:Y:S01]  /*1190*/  SEL R10, R12, R7, !P2 ;  /* 0x000000070c0a7207 */ /* 0x000fe20005000000 */
[----:B------:R-:W-:-:S07]  /*11a0*/  IMAD.MOV.U32 R7, RZ, RZ, R28 ;  /* 0x000000ffff077224 */ /* 0x000fce00078e001c */
.L_x_9:
[----:B------:R-:W-:-:S08]  /*11b0*/  NOP ;  /* 0x0000000000007918 */ /* 0x000fd00000000000 */
[----:B------:R-:W0:Y:S02]  /*11c0*/  USETMAXREG.TRY_ALLOC.CTAPOOL UP0, 0xe8 ;  /* 0x000000e8000079c8 */ /* 0x000e240008000600 */
[----:B0-----:R-:W-:-:S13]  /*11d0*/  PLOP3.LUT P0, PT, PT, PT, UP0, 0x80, 0x0 ;  /* 0x000000000000781c */ /* 0x001fda0003f0f008 */
[----:B------:R-:W-:Y:S05]  /*11e0*/  @!P0 BRA `(.L_x_9) ;  /* 0xfffffffc00f08947 */ /* 0x000fea000383ffff */
[----:B------:R-:W-:Y:S01]  /*11f0*/  ULDC.64 UR4, c[0x0][0x598] ;  /* 0x0001660000047ab9 */ /* 0x000fe20000000a00 */
[----:B------:R-:W-:Y:S01]  /*1200*/  ULDC.64 UR18, c[0x0][0x208] ;  /* 0x0000820000127ab9 */ /* 0x000fe20000000a00 */
[----:B------:R-:W-:-:S04]  /*1210*/  ISETP.NE.U32.AND P0, PT, RZ, UR4, PT ;  /* 0x00000004ff007c0c */ /* 0x000fc8000bf05070 */
[----:B------:R-:W-:-:S13]  /*1220*/  ISETP.NE.AND.EX P0, PT, RZ, UR5, PT, P0 ;  /* 0x00000005ff007c0c */ /* 0x000fda000bf05300 */
[----:B------:R-:W-:Y:S05]  /*1230*/  @!P0 BRA `(.L_x_12) ;  /* 0x00000000001c8947 */ /* 0x000fea0003800000 */
[----:B------:R-:W0:Y:S02]  /*1240*/  LDC.64 R8, c[0x0][0x598] ;  /* 0x00016600ff087b82 */ /* 0x000e240000000a00 */
[----:B0-----:R-:W2:Y:S02]  /*1250*/  LDG.E.64 R8, desc[UR18][R8.64] ;  /* 0x0000001208087981 */ /* 0x001ea4000c1e1b00 */
[----:B--2---:R-:W-:-:S04]  /*1260*/  ISETP.NE.U32.AND P0, PT, R8, RZ, PT ;  /* 0x000000ff0800720c */ /* 0x004fc80003f05070 */
[----:B------:R-:W-:-:S13]  /*1270*/  ISETP.NE.AND.EX P0, PT, R9, RZ, PT, P0 ;  /* 0x000000ff0900720c */ /* 0x000fda0003f05300 */
[----:B------:R-:W-:Y:S05]  /*1280*/  @!P0 BRA `(.L_x_12) ;  /* 0x0000000000088947 */ /* 0x000fea0003800000 */
[----:B------:R0:W5:Y:S01]  /*1290*/  LD.E R8, desc[UR18][R8.64] ;  /* 0x0000001208087980 */ /* 0x000162000c101900 */
[----:B------:R-:W-:Y:S05]  /*12a0*/  BRA `(.L_x_13) ;  /* 0x0000000000207947 */ /* 0x000fea0003800000 */
.L_x_12:
[----:B------:R-:W-:Y:S02]  /*12b0*/  ULDC.64 UR4, c[0x0][0x588] ;  /* 0x0001620000047ab9 */ /* 0x000fe40000000a00 */
[----:B------:R-:W-:-:S04]  /*12c0*/  ISETP.NE.U32.AND P0, PT, RZ, UR4, PT ;  /* 0x00000004ff007c0c */ /* 0x000fc8000bf05070 */
[----:B------:R-:W-:-:S13]  /*12d0*/  ISETP.NE.AND.EX P0, PT, RZ, UR5, PT, P0 ;  /* 0x00000005ff007c0c */ /* 0x000fda000bf05300 */
[----:B------:R-:W-:Y:S05]  /*12e0*/  @!P0 BRA `(.L_x_14) ;  /* 0x00000000000c8947 */ /* 0x000fea0003800000 */
[----:B------:R-:W0:Y:S02]  /*12f0*/  LDC.64 R8, c[0x0][0x588] ;  /* 0x00016200ff087b82 */ /* 0x000e240000000a00 */
[----:B0-----:R1:W5:Y:S01]  /*1300*/  LDG.E R8, desc[UR18][R8.64] ;  /* 0x0000001208087981 */ /* 0x001362000c1e1900 */
[----:B------:R-:W-:Y:S05]  /*1310*/  BRA `(.L_x_13) ;  /* 0x0000000000047947 */ /* 0x000fea0003800000 */
.L_x_14:
[----:B------:R-:W2:Y:S02]  /*1320*/  LDC R8, c[0x0][0x580] ;  /* 0x00016000ff087b82 */ /* 0x000ea40000000800 */
.L_x_13:
[----:B------:R-:W-:Y:S02]  /*1330*/  ULDC.64 UR4, c[0x0][0x5a0] ;  /* 0x0001680000047ab9 */ /* 0x000fe40000000a00 */
[----:B------:R-:W-:-:S04]  /*1340*/  ISETP.NE.U32.AND P0, PT, RZ, UR4, PT ;  /* 0x00000004ff007c0c */ /* 0x000fc8000bf05070 */
[----:B------:R-:W-:-:S13]  /*1350*/  ISETP.NE.AND.EX P0, PT, RZ, UR5, PT, P0 ;  /* 0x00000005ff007c0c */ /* 0x000fda000bf05300 */
[----:B------:R-:W-:Y:S05]  /*1360*/  @!P0 BRA `(.L_x_15) ;  /* 0x00000000001c8947 */ /* 0x000fea0003800000 */
[----:B------:R-:W3:Y:S02]  /*1370*/  LDC.64 R12, c[0x0][0x5a0] ;  /* 0x00016800ff0c7b82 */ /* 0x000ee40000000a00 */
[----:B---3--:R-:W3:Y:S02]  /*1380*/  LDG.E.64 R12, desc[UR18][R12.64] ;  /* 0x000000120c0c7981 */ /* 0x008ee4000c1e1b00 */
[----:B---3--:R-:W-:-:S04]  /*1390*/  ISETP.NE.U32.AND P0, PT, R12, RZ, PT ;  /* 0x000000ff0c00720c */ /* 0x008fc80003f05070 */
[----:B------:R-:W-:-:S13]  /*13a0*/  ISETP.NE.AND.EX P0, PT, R13, RZ, PT, P0 ;  /* 0x000000ff0d00720c */ /* 0x000fda0003f05300 */
[----:B------:R-:W-:Y:S05]  /*13b0*/  @!P0 BRA `(.L_x_15) ;  /* 0x0000000000088947 */ /* 0x000fea0003800000 */
[----:B01----:R0:W5:Y:S01]  /*13c0*/  LD.E R9, desc[UR18][R12.64] ;  /* 0x000000120c097980 */ /* 0x003162000c101900 */
[----:B------:R-:W-:Y:S05]  /*13d0*/  BRA `(.L_x_16) ;  /* 0x0000000000207947 */ /* 0x000fea0003800000 */
.L_x_15:
[----:B------:R-:W-:Y:S02]  /*13e0*/  ULDC.64 UR4, c[0x0][0x590] ;  /* 0x0001640000047ab9 */ /* 0x000fe40000000a00 */
[----:B------:R-:W-:-:S04]  /*13f0*/  ISETP.NE.U32.AND P0, PT, RZ, UR4, PT ;  /* 0x00000004ff007c0c */ /* 0x000fc8000bf05070 */
[----:B------:R-:W-:-:S13]  /*1400*/  ISETP.NE.AND.EX P0, PT, RZ, UR5, PT, P0 ;  /* 0x00000005ff007c0c */ /* 0x000fda000bf05300 */
[----:B------:R-:W-:Y:S05]  /*1410*/  @!P0 BRA `(.L_x_17) ;  /* 0x00000000000c8947 */ /* 0x000fea0003800000 */
[----:B------:R-:W0:Y:S02]  /*1420*/  LDC.64 R12, c[0x0][0x590] ;  /* 0x00016400ff0c7b82 */ /* 0x000e240000000a00 */
[----:B01----:R1:W5:Y:S01]  /*1430*/  LDG.E R9, desc[UR18][R12.64] ;  /* 0x000000120c097981 */ /* 0x003362000c1e1900 */
[----:B------:R-:W-:Y:S05]  /*1440*/  BRA `(.L_x_16) ;  /* 0x0000000000047947 */ /* 0x000fea0003800000 */
.L_x_17:
[----:B01----:R-:W3:Y:S02]  /*1450*/  LDC R9, c[0x0][0x584] ;  /* 0x00016100ff097b82 */ /* 0x003ee40000000800 */
.L_x_16:
[----:B------:R-:W-:-:S13]  /*1460*/  LOP3.LUT P0, RZ, R14, 0xff, RZ, 0xc0, !PT ;  /* 0x000000ff0eff7812 */ /* 0x000fda000780c0ff */
[----:B------:R-:W-:Y:S05]  /*1470*/  @!P0 EXIT ;  /* 0x000000000000894d */ /* 0x000fea0003800000 */
[----:B------:R-:W-:Y:S01]  /*1480*/  ULDC UR4, c[0x0][0x28c] ;  /* 0x0000a30000047ab9 */ /* 0x000fe20000000800 */
[----:B------:R-:W-:Y:S01]  /*1490*/  LOP3.LUT R142, R4, 0x1, RZ, 0xfc, !PT ;  /* 0x00000001048e7812 */ /* 0x000fe200078efcff */
[----:B------:R-:W-:-:S04]  /*14a0*/  UIADD3 UR4, UR4, 0x1f, URZ ;  /* 0x0000001f04047890 */ /* 0x000fc8000fffe03f */
[----:B------:R-:W-:-:S04]  /*14b0*/  USHF.R.S32.HI UR5, URZ, 0x1f, UR4 ;  /* 0x0000001f3f057899 */ /* 0x000fc80008011404 */
[----:B------:R-:W-:-:S03]  /*14c0*/  ULEA.HI UR5, UR5, UR4, URZ, 0x5 ;  /* 0x0000000405057291 */ /* 0x000fc6000f8f283f */
[----:B------:R-:W-:Y:S01]  /*14d0*/  UMOV UR4, URZ ;  /* 0x0000003f00047c82 */ /* 0x000fe20008000000 */
[----:B------:R-:W-:-:S03]  /*14e0*/  USHF.R.S32.HI UR9, URZ, 0x5, UR5 ;  /* 0x000000053f097899 */ /* 0x000fc60008011405 */
[----:B------:R-:W-:-:S09]  /*14f0*/  UMOV UR5, URZ ;  /* 0x0000003f00057c82 */ /* 0x000fd20008000000 */
.L_x_172:
[----:B01----:R-:W-:Y:S01]  /*1500*/  LOP3.LUT R12, R0, 0x80, RZ, 0xc0, !PT ;  /* 0x00000080000c7812 */ /* 0x003fe200078ec0ff */
[----:B------:R-:W0:Y:S01]  /*1510*/  S2UR UR13, SR_CgaCtaId ;  /* 0x00000000000d79c3 */ /* 0x000e220000008800 */
[----:B------:R-:W-:Y:S01]  /*1520*/  UMOV UR12, 0x400 ;  /* 0x00000400000c7882 */ /* 0x000fe20000000000 */
[----:B------:R-:W-:Y:S01]  /*1530*/  UMOV UR6, URZ ;  /* 0x0000003f00067c82 */ /* 0x000fe20008000000 */
[----:B------:R-:W-:Y:S01]  /*1540*/  SHF.R.U32.HI R12, RZ, 0x7, R12 ;  /* 0x00000007ff0c7819 */ /* 0x000fe2000001160c */
[----:B------:R-:W-:Y:S01]  /*1550*/  UMOV UR7, URZ ;  /* 0x0000003f00077c82 */ /* 0x000fe20008000000 */
[----:B------:R-:W-:Y:S01]  /*1560*/  UMOV UR16, UR5 ;  /* 0x0000000500107c82 */ /* 0x000fe20008000000 */
[----:B------:R-:W-:Y:S02]  /*1570*/  CS2R R16, SRZ ;  /* 0x0000000000107805 */ /* 0x000fe4000001ff00 */
[----:B------:R-:W-:Y:S01]  /*1580*/  CS2R R14, SRZ ;  /* 0x00000000000e7805 */ /* 0x000fe2000001ff00 */
[----:B------:R-:W1:Y:S01]  /*1590*/  LDC R13, c[0x0][0x28c] ;  /* 0x0000a300ff0d7b82 */ /* 0x000e620000000800 */
[----:B------:R-:W4:Y:S01]  /*15a0*/  SHFL.IDX PT, R12, R12, RZ, 0x1f ;  /* 0x00001fff0c0c7589 */ /* 0x000f2200000e0000 */
[----:B------:R-:W-:-:S02]  /*15b0*/  CS2R R18, SRZ ;  /* 0x0000000000127805 */ /* 0x000fc4000001ff00 */
[----:B------:R-:W-:Y:S02]  /*15c0*/  CS2R R20, SRZ ;  /* 0x0000000000147805 */ /* 0x000fe4000001ff00 */
[----:B------:R-:W-:Y:S02]  /*15d0*/  CS2R R22, SRZ ;  /* 0x0000000000167805 */ /* 0x000fe4000001ff00 */
[----:B------:R-:W-:Y:S02]  /*15e0*/  CS2R R88, SRZ ;  /* 0x0000000000587805 */ /* 0x000fe4000001ff00 */
[----:B------:R-:W-:Y:S02]  /*15f0*/  CS2R R90, SRZ ;  /* 0x00000000005a7805 */ /* 0x000fe4000001ff00 */
[----:B------:R-:W-:Y:S02]  /*1600*/  CS2R R94, SRZ ;  /* 0x00000000005e7805 */ /* 0x000fe4000001ff00 */
        /* <DEDUP_REMOVED lines=16> */
[----:B-1----:R-:W-:Y:S02]  /*1710*/  ISETP.GE.AND P0, PT, R13, 0x1, PT ;  /* 0x000000010d00780c */ /* 0x002fe40003f06270 */
[----:B------:R-:W-:Y:S02]  /*1720*/  CS2R R126, SRZ ;  /* 0x00000000007e7805 */ /* 0x000fe4000001ff00 */
[----:B----4-:R-:W-:-:S02]  /*1730*/  R2UR UR8, R12 ;  /* 0x000000000c0872ca */ /* 0x010fc400000e0000 */
[----:B------:R-:W-:Y:S02]  /*1740*/  CS2R R128, SRZ ;  /* 0x0000000000807805 */ /* 0x000fe4000001ff00 */
[----:B------:R-:W-:Y:S02]  /*1750*/  CS2R R130, SRZ ;  /* 0x0000000000827805 */ /* 0x000fe4000001ff00 */
[----:B------:R-:W-:Y:S02]  /*1760*/  CS2R R132, SRZ ;  /* 0x0000000000847805 */ /* 0x000fe4000001ff00 */
[----:B------:R-:W-:Y:S02]  /*1770*/  CS2R R134, SRZ ;  /* 0x0000000000867805 */ /* 0x000fe4000001ff00 */
[----:B------:R-:W-:Y:S02]  /*1780*/  CS2R R136, SRZ ;  /* 0x0000000000887805 */ /* 0x000fe4000001ff00 */
[----:B------:R-:W-:Y:S01]  /*1790*/  CS2R R138, SRZ ;  /* 0x00000000008a7805 */ /* 0x000fe2000001ff00 */
[----:B------:R-:W-:Y:S01]  /*17a0*/  IMAD.MOV.U32 R141, RZ, RZ, RZ ;  /* 0x000000ffff8d7224 */ /* 0x000fe200078e00ff */
[----:B------:R-:W-:Y:S01]  /*17b0*/  CS2R R24, SRZ ;  /* 0x0000000000187805 */ /* 0x000fe2000001ff00 */
[----:B------:R-:W-:Y:S01]  /*17c0*/  IMAD.MOV.U32 R143, RZ, RZ, RZ ;  /* 0x000000ffff8f7224 */ /* 0x000fe200078e00ff */
[----:B---3--:R-:W-:Y:S01]  /*17d0*/  CS2R R26, SRZ ;  /* 0x00000000001a7805 */ /* 0x008fe2000001ff00 */
[----:B------:R-:W-:Y:S01]  /*17e0*/  IMAD.U32 R144, RZ, RZ, UR4 ;  /* 0x00000004ff907e24 */ /* 0x000fe2000f8e00ff */
[----:B------:R-:W-:Y:S01]  /*17f0*/  CS2R R28, SRZ ;  /* 0x00000000001c7805 */ /* 0x000fe2000001ff00 */
[----:B------:R-:W-:Y:S01]  /*1800*/  ULEA.HI UR10, UR8, UR8, URZ, 0x1 ;  /* 0x00000008080a7291 */ /* 0x000fe2000f8f083f */
[----:B------:R-:W-:-:S02]  /*1810*/  CS2R R30, SRZ ;  /* 0x00000000001e7805 */ /* 0x000fc4000001ff00 */
[----:B------:R-:W-:Y:S02]  /*1820*/  CS2R R32, SRZ ;  /* 0x0000000000207805 */ /* 0x000fe4000001ff00 */
[----:B------:R-:W-:Y:S01]  /*1830*/  CS2R R34, SRZ ;  /* 0x0000000000227805 */ /* 0x000fe2000001ff00 */
[----:B------:R-:W-:Y:S01]  /*1840*/  ULOP3.LUT UR11, UR10, 0x1ffffe, URZ, 0xc0, !UPT ;  /* 0x001ffffe0a0b7892 */ /* 0x000fe2000f8ec03f */
[----:B------:R-:W-:Y:S01]  /*1850*/  CS2R R36, SRZ ;  /* 0x0000000000247805 */ /* 0x000fe2000001ff00 */
[----:B0-----:R-:W-:Y:S01]  /*1860*/  ULEA UR10, UR13, UR12, 0x18 ;  /* 0x0000000c0d0a7291 */ /* 0x001fe2000f8ec03f */
[----:B------:R-:W-:Y:S01]  /*1870*/  CS2R R38, SRZ ;  /* 0x0000000000267805 */ /* 0x000fe2000001ff00 */
[----:B------:R-:W-:Y:S01]  /*1880*/  UIADD3 UR11, UR8, -UR11, URZ ;  /* 0x8000000b080b7290 */ /* 0x000fe2000fffe03f */
[----:B------:R-:W-:Y:S02]  /*1890*/  CS2R R40, SRZ ;  /* 0x0000000000287805 */ /* 0x000fe4000001ff00 */
[----:B------:R-:W-:Y:S01]  /*18a0*/  CS2R R42, SRZ ;  /* 0x00000000002a7805 */ /* 0x000fe2000001ff00 */
[----:B------:R-:W-:Y:S01]  /*18b0*/  UMOV UR8, URZ ;  /* 0x0000003f00087c82 */ /* 0x000fe20008000000 */
[----:B------:R-:W-:Y:S01]  /*18c0*/  ULEA UR11, UR11, UR10, 0xb ;  /* 0x0000000a0b0b7291 */ /* 0x000fe2000f8e583f */
[----:B------:R-:W-:-:S02]  /*18d0*/  CS2R R44, SRZ ;  /* 0x00000000002c7805 */ /* 0x000fc4000001ff00 */
[----:B------:R-:W-:Y:S02]  /*18e0*/  CS2R R46, SRZ ;  /* 0x00000000002e7805 */ /* 0x000fe4000001ff00 */
[----:B------:R-:W-:Y:S01]  /*18f0*/  CS2R R48, SRZ ;  /* 0x0000000000307805 */ /* 0x000fe2000001ff00 */
[----:B------:R-:W-:Y:S01]  /*1900*/  UIADD3 UR11, UR11, 0x280, URZ ;  /* 0x000002800b0b7890 */ /* 0x000fe2000fffe03f */
[----:B------:R-:W-:Y:S02]  /*1910*/  CS2R R50, SRZ ;  /* 0x0000000000327805 */ /* 0x000fe4000001ff00 */
[----:B------:R-:W-:Y:S02]  /*1920*/  CS2R R52, SRZ ;  /* 0x0000000000347805 */ /* 0x000fe4000001ff00 */
[----:B------:R-:W-:Y:S01]  /*1930*/  CS2R R54, SRZ ;  /* 0x0000000000367805 */ /* 0x000fe2000001ff00 */
[----:B------:R-:W-:Y:S01]  /*1940*/  USHF.R.U32.HI UR11, URZ, 0x4, UR11 ;  /* 0x000000043f0b7899 */ /* 0x000fe2000801160b */
[----:B------:R-:W-:-:S02]  /*1950*/  CS2R R56, SRZ ;  /* 0x0000000000387805 */ /* 0x000fc4000001ff00 */
[----:B------:R-:W-:Y:S02]  /*1960*/  CS2R R58, SRZ ;  /* 0x00000000003a7805 */ /* 0x000fe4000001ff00 */
[----:B------:R-:W-:Y:S01]  /*1970*/  CS2R R60, SRZ ;  /* 0x00000000003c7805 */ /* 0x000fe2000001ff00 */
[----:B------:R-:W-:Y:S01]  /*1980*/  ULOP3.LUT UR11, UR11, 0x3fff, URZ, 0xc0, !UPT ;  /* 0x00003fff0b0b7892 */ /* 0x000fe2000f8ec03f */
        /* <DEDUP_REMOVED lines=12> */
[----:B------:R-:W-:Y:S01]  /*1a50*/  CS2R R86, SRZ ;  /* 0x0000000000567805 */ /* 0x000fe2000001ff00 */
[----:B------:R-:W-:Y:S06]  /*1a60*/  @!P0 BRA `(.L_x_18) ;  /* 0x00000008001c8947 */ /* 0x000fec0003800000 */
[----:B------:R-:W-:-:S13]  /*1a70*/  ISETP.NE.AND P1, PT, R142, 0x3, PT ;  /* 0x000000038e00780c */ /* 0x000fda0003f25270 */
[----:B------:R-:W-:Y:S05]  /*1a80*/  @!P1 BRA `(.L_x_19) ;  /* 0x0000000000049947 */ /* 0x000fea0003800000 */
[----:B------:R-:W-:Y:S01]  /*1a90*/  BPT.TRAP 0x1 ;  /* 0x000000040000795c */ /* 0x000fe20000300000 */
.L_x_19:
[----:B------:R-:W-:Y:S01]  /*1aa0*/  ULEA UR6, UR5, UR10, 0x3 ;  /* 0x0000000a05067291 */ /* 0x000fe2000f8e183f */
[----:B------:R-:W-:-:S05]  /*1ab0*/  IMAD.U32 R12, RZ, RZ, UR4 ;  /* 0x00000004ff0c7e24 */ /* 0x000fca000f8e00ff */
[----:B------:R-:W-:-:S04]  /*1ac0*/  SHF.L.U32 R12, R12, 0x1f, RZ ;  /* 0x0000001f0c0c7819 */ /* 0x000fc800000006ff */
[----:B------:R0:W1:Y:S01]  /*1ad0*/  SYNCS.PHASECHK.TRANS64.TRYWAIT P0, [UR6], R12 ;  /* 0x0000000cff0075a7 */ /* 0x0000620008000146 */
[----:B------:R-:W-:Y:S05]  /*1ae0*/  @!P1 BRA `(.L_x_20) ;  /* 0x0000000000049947 */ /* 0x000fea0003800000 */
[----:B------:R-:W-:Y:S01]  /*1af0*/  BPT.TRAP 0x1 ;  /* 0x000000040000795c */ /* 0x000fe20000300000 */
.L_x_20:
[----:B-1----:R-:W-:Y:S05]  /*1b00*/  @P0 BRA `(.L_x_21) ;  /* 0x0000000000080947 */ /* 0x002fea0003800000 */
[----:B------:R-:W1:Y:S02]  /*1b10*/  SYNCS.PHASECHK.TRANS64.TRYWAIT P0, [UR6], R12 ;  /* 0x0000000cff0075a7 */ /* 0x000e640008000146 */
[----:B-1----:R-:W-:Y:S05]  /*1b20*/  @!P0 BRA `(.L_x_22) ;  /* 0x0000008800208947 */ /* 0x002fea0003800000 */
.L_x_21:
[----:B------:R-:W-:Y:S01]  /*1b30*/  UIADD3 UR6, UR10, 0x1c280, URZ ;  /* 0x0001c2800a067890 */ /* 0x000fe2000fffe03f */
[----:B------:R-:W-:Y:S01]  /*1b40*/  WARPGROUP.ARRIVE ;  /* 0x00000000000079c5 */ /* 0x000fe20000000000 */
[----:B------:R-:W-:Y:S01]  /*1b50*/  ULDC UR7, c[0x0][0x50c] ;  /* 0x0001430000077ab9 */ /* 0x000fe20000000800 */
[----:B------:R-:W-:Y:S01]  /*1b60*/  ULOP3.LUT UR12, UR11, 0x10000, URZ, 0xfc, !UPT ;  /* 0x000100000b0c7892 */ /* 0x000fe2000f8efc3f */
[----:B------:R-:W-:Y:S01]  /*1b70*/  CS2R R16, SRZ ;  /* 0x0000000000107805 */ /* 0x000fe2000001ff00 */
[----:B------:R-:W-:Y:S01]  /*1b80*/  UISETP.NE.AND UP0, UPT, UR7, 0x1, UPT ;  /* 0x000000010700788c */ /* 0x000fe2000bf05270 */
[----:B------:R-:W-:Y:S01]  /*1b90*/  CS2R R14, SRZ ;  /* 0x00000000000e7805 */ /* 0x000fe2000001ff00 */
[----:B------:R-:W-:Y:S01]  /*1ba0*/  USHF.R.U32.HI UR6, URZ, 0x4, UR6 ;  /* 0x000000043f067899 */ /* 0x000fe20008011606 */
[----:B------:R-:W-:Y:S01]  /*1bb0*/  CS2R R18, SRZ ;  /* 0x0000000000127805 */ /* 0x000fe2000001ff00 */
[----:B------:R-:W-:Y:S01]  /*1bc0*/  USEL UR7, URZ, 0x1, UP0 ;  /* 0x000000013f077887 */ /* 0x000fe20008000000 */
[----:B------:R-:W-:Y:S01]  /*1bd0*/  CS2R R20, SRZ ;  /* 0x0000000000147805 */ /* 0x000fe2000001ff00 */
[----:B------:R-:W-:Y:S01]  /*1be0*/  ULOP3.LUT UR6, UR6, 0x3fff, URZ, 0xc0, !UPT ;  /* 0x00003fff06067892 */ /* 0x000fe2000f8ec03f */
[----:B------:R-:W-:Y:S01]  /*1bf0*/  CS2R R22, SRZ ;  /* 0x0000000000167805 */ /* 0x000fe2000001ff00 */
[----:B------:R-:W-:Y:S01]  /*1c00*/  ULEA UR12, UR5, UR12, 0x8 ;  /* 0x0000000c050c7291 */ /* 0x000fe2000f8e403f */
[----:B------:R-:W-:Y:S01]  /*1c10*/  CS2R R88, SRZ ;  /* 0x0000000000587805 */ /* 0x000fe2000001ff00 */
[----:B------:R-:W-:Y:S01]  /*1c20*/  ULOP3.LUT UR6, UR6, 0x10000, URZ, 0xfc, !UPT ;  /* 0x0001000006067892 */ /* 0x000fe2000f8efc3f */
[----:B------:R-:W-:Y:S01]  /*1c30*/  ISETP.NE.AND P0, PT, RZ, UR7, PT ;  /* 0x00000007ff007c0c */ /* 0x000fe2000bf05270 */
[----:B------:R-:W-:Y:S01]  /*1c40*/  UMOV UR13, 0xc0000010 ;  /* 0xc0000010000d7882 */ /* 0x000fe20000000000 */
[----:B------:R-:W-:Y:S01]  /*1c50*/  UMOV UR15, 0xc0000010 ;  /* 0xc0000010000f7882 */ /* 0x000fe20000000000 */
[----:B------:R-:W-:Y:S01]  /*1c60*/  ULEA UR14, UR5, UR6, 0x8 ;  /* 0x00000006050e7291 */ /* 0x000fe2000f8e403f */
[----:B------:R-:W-:-:S02]  /*1c70*/  CS2R R90, SRZ ;  /* 0x00000000005a7805 */ /* 0x000fc4000001ff00 */
[----:B------:R-:W-:Y:S01]  /*1c80*/  CS2R R94, SRZ ;  /* 0x00000000005e7805 */ /* 0x000fe2000001ff00 */
[----:B------:R-:W-:Y:S01]  /*1c90*/  UMOV UR6, 0x1 ;  /* 0x0000000100067882 */ /* 0x000fe20000000000 */
[----:B------:R-:W-:Y:S02]  /*1ca0*/  CS2R R92, SRZ ;  /* 0x00000000005c7805 */ /* 0x000fe4000001ff00 */
[----:B------:R-:W-:Y:S02]  /*1cb0*/  CS2R R96, SRZ ;  /* 0x0000000000607805 */ /* 0x000fe4000001ff00 */
[----:B------:R-:W-:Y:S02]  /*1cc0*/  CS2R R98, SRZ ;  /* 0x0000000000627805 */ /* 0x000fe4000001ff00 */
[----:B------:R-:W-:Y:S02]  /*1cd0*/  CS2R R100, SRZ ;  /* 0x0000000000647805 */ /* 0x000fe4000001ff00 */
[----:B------:R-:W-:Y:S01]  /*1ce0*/  CS2R R102, SRZ ;  /* 0x0000000000667805 */ /* 0x000fe2000001ff00 */
[----:B------:R-:W-:Y:S01]  /*1cf0*/  QGMMA.64x128x32.F32.E4M3.E4M3 R24, gdesc[UR12], RZ, !UPT, gsb0 ;  /* 0x01e000000c1879f3 */ /* 0x000fe2000c0008ff */
        /* <DEDUP_REMOVED lines=17> */
[----:B------:R-:W-:Y:S01]  /*1e10*/  CS2R R138, SRZ ;  /* 0x00000000008a7805 */ /* 0x000fe2000001ff00 */
[----:B------:R-:W-:Y:S02]  /*1e20*/  IMAD.MOV.U32 R141, RZ, RZ, RZ ;  /* 0x000000ffff8d7224 */ /* 0x000fe400078e00ff */
[----:B------:R-:W-:Y:S01]  /*1e30*/  IMAD.MOV.U32 R143, RZ, RZ, RZ ;  /* 0x000000ffff8f7224 */ /* 0x000fe200078e00ff */
[----:B------:R-:W-:Y:S06]  /*1e40*/  @!P0 BRA `(.L_x_23) ;  /* 0x0000000400088947 */ /* 0x000fec0003800000 */
[----:B------:R-:W-:Y:S02]  /*1e50*/  WARPGROUP.DEPBAR.LE gsb0, 0x0 ;  /* 0x00008000000079c5 */ /* 0x000fe40000010000 */
[----:B------:R-:W-:-:S01]  /*1e60*/  FADD R143, RZ, R24 ;  /* 0x00000018ff8f7221 */ /* 0x000fc20000000000 */
[----:B------:R-:W-:Y:S01]  /*1e70*/  FADD R138, RZ, R25 ;  /* 0x00000019ff8a7221 */ /* 0x000fe20000000000 */
        /* <DEDUP_REMOVED lines=62> */
[----:B------:R-:W-:-:S06]  /*2260*/  UMOV UR6, URZ ;  /* 0x0000003f00067c82 */ /* 0x000fcc0008000000 */
.L_x_23:
[----:B------:R-:W-:-:S04]  /*2270*/  UIADD3 UR16, UR5, 0x1, URZ ;  /* 0x0000000105107890 */ /* 0x000fc8000fffe03f */
[----:B------:R-:W-:-:S04]  /*2280*/  UISETP.NE.AND UP0, UPT, UR16, 0x1c, UPT ;  /* 0x0000001c1000788c */ /* 0x000fc8000bf05270 */
[----:B------:R-:W-:Y:S02]  /*2290*/  USEL UR8, URZ, 0x1, UP0 ;  /* 0x000000013f087887 */ /* 0x000fe40008000000 */
[----:B------:R-:W-:Y:S02]  /*22a0*/  USEL UR16, UR16, URZ, UP0 ;  /* 0x0000003f10107287 */ /* 0x000fe40008000000 */
[----:B------:R-:W-:-:S06]  /*22b0*/  ULOP3.LUT UR8, UR4, UR8, URZ, 0x3c, !UPT ;  /* 0x0000000804087292 */ /* 0x000fcc000f8e3c3f */
[----:B------:R-:W-:Y:S01]  /*22c0*/  IMAD.U32 R144, RZ, RZ, UR8 ;  /* 0x00000008ff907e24 */ /* 0x000fe2000f8e00ff */
[----:B------:R-:W-:-:S06]  /*22d0*/  UMOV UR8, 0x1 ;  /* 0x0000000100087882 */ /* 0x000fcc0000000000 */
.L_x_18:
[----:B------:R-:W-:-:S04]  /*22e0*/  UISETP.LT.AND UP0, UPT, UR9, 0x1, UPT ;  /* 0x000000010900788c */ /* 0x000fc8000bf01270 */
[----:B------:R-:W-:-:S04]  /*22f0*/  USEL UR12, UR9, 0x1, UP0 ;  /* 0x00000001090c7887 */ /* 0x000fc80008000000 */
[----:B------:R-:W-:-:S04]  /*2300*/  UIADD3 UR12, UR9, -UR12, URZ ;  /* 0x8000000c090c7290 */ /* 0x000fc8000fffe03f */
[----:B------:R-:W-:-:S06]  /*2310*/  UISETP.GE.AND UP0, UPT, UR12, 0x1, UPT ;  /* 0x000000010c00788c */ /* 0x000fcc000bf06270 */
[----:B------:R-:W-:-:S13]  /*2320*/  PLOP3.LUT P0, PT, PT, PT, UP0, 0x80, 0x0 ;  /* 0x000000000000781c */ /* 0x000fda0003f0f008 */
[----:B------:R-:W-:Y:S05]  /*2330*/  @!P0 BRA `(.L_x_24) ;  /* 0x0000000400f48947 */ /* 0x000fea0003800000 */
[----:B01----:R-:W-:Y:S01]  /*2340*/  IMAD.U32 R12, RZ, RZ, UR12 ;  /* 0x0000000cff0c7e24 */ /* 0x003fe2000f8e00ff */
[----:B------:R-:W-:Y:S01]  /*2350*/  ULDC UR17, c[0x0][0x50c] ;  /* 0x0001430000117ab9 */ /* 0x000fe20000000800 */
[----:B------:R-:W-:-:S07]  /*2360*/  IMAD.U32 R13, RZ, RZ, UR5 ;  /* 0x00000005ff0d7e24 */ /* 0x000fce000f8e00ff */
.L_x_32:
[----:B------:R-:W-:-:S13]  /*2370*/  ISETP.NE.AND P1, PT, R142, 0x3, PT ;  /* 0x000000038e00780c */ /* 0x000fda0003f25270 */
[----:B------:R-:W-:Y:S05]  /*2380*/  @!P1 BRA `(.L_x_25) ;  /* 0x0000000000049947 */ /* 0x000fea0003800000 */
[----:B------:R-:W-:Y:S01]  /*2390*/  BPT.TRAP 0x1 ;  /* 0x000000040000795c */ /* 0x000fe20000300000 */
.L_x_25:
[----:B------:R-:W0:Y:S01]  /*23a0*/  S2UR UR12, SR_CgaCtaId ;  /* 0x00000000000c79c3 */ /* 0x000e220000008800 */
[----:B------:R-:W-:Y:S01]  /*23b0*/  UMOV UR10, 0x400 ;  /* 0x00000400000a7882 */ /* 0x000fe20000000000 */
[----:B------:R-:W-:Y:S01]  /*23c0*/  SHF.L.U32 R140, R144, 0x1f, RZ ;  /* 0x0000001f908c7819 */ /* 0x000fe200000006ff */
[----:B0-----:R-:W-:-:S04]  /*23d0*/  ULEA UR10, UR12, UR10, 0x18 ;  /* 0x0000000a0c0a7291 */ /* 0x001fc8000f8ec03f */
[----:B------:R-:W-:-:S09]  /*23e0*/  ULEA UR12, UR16, UR10, 0x3 ;  /* 0x0000000a100c7291 */ /* 0x000fd2000f8e183f */
[----:B------:R0:W1:Y:S01]  /*23f0*/  SYNCS.PHASECHK.TRANS64.TRYWAIT P0, [UR12], R140 ;  /* 0x0000008cff0075a7 */ /* 0x000062000800014c */
[----:B------:R-:W-:Y:S05]  /*2400*/  @!P1 BRA `(.L_x_26) ;  /* 0x0000000000049947 */ /* 0x000fea0003800000 */
[----:B------:R-:W-:Y:S01]  /*2410*/  BPT.TRAP 0x1 ;  /* 0x000000040000795c */ /* 0x000fe20000300000 */
.L_x_26:
[----:B-1----:R-:W-:Y:S05]  /*2420*/  @P0 BRA `(.L_x_27) ;  /* 0x0000000000080947 */ /* 0x002fea0003800000 */
[----:B------:R-:W1:Y:S02]  /*2430*/  SYNCS.PHASECHK.TRANS64.TRYWAIT P0, [UR12], R140 ;  /* 0x0000008cff0075a7 */ /* 0x000e64000800014c */
[----:B-1----:R-:W-:Y:S05]  /*2440*/  @!P0 BRA `(.L_x_28) ;  /* 0x0000007c00f08947 */ /* 0x002fea0003800000 */
.L_x_27:
[----:B------:R-:W-:Y:S01]  /*2450*/  UIADD3 UR12, UR10, 0x1c280, URZ ;  /* 0x0001c2800a0c7890 */ /* 0x000fe2000fffe03f */
[----:B------:R-:W-:Y:S01]  /*2460*/  WARPGROUP.ARRIVE ;  /* 0x00000000000079c5 */ /* 0x000fe20000000000 */
[----:B------:R-:W-:Y:S02]  /*2470*/  UISETP.NE.AND UP0, UPT, UR7, URZ, UPT ;  /* 0x0000003f0700728c */ /* 0x000fe4000bf05270 */
[----:B------:R-:W-:Y:S02]  /*2480*/  USHF.R.U32.HI UR12, URZ, 0x4, UR12 ;  /* 0x000000043f0c7899 */ /* 0x000fe4000801160c */
[----:B------:R-:W-:Y:S02]  /*2490*/  USEL UR8, UR8, URZ, !UP0 ;  /* 0x0000003f08087287 */ /* 0x000fe4000c000000 */
[----:B------:R-:W-:Y:S02]  /*24a0*/  ULOP3.LUT UR7, UR12, 0x3fff, URZ, 0xc0, !UPT ;  /* 0x00003fff0c077892 */ /* 0x000fe4000f8ec03f */
[----:B------:R-:W-:-:S02]  /*24b0*/  ULOP3.LUT UR12, UR11, 0x10000, URZ, 0xfc, !UPT ;  /* 0x000100000b0c7892 */ /* 0x000fc4000f8efc3f */
[----:B------:R-:W-:Y:S02]  /*24c0*/  ULOP3.LUT UR7, UR7, 0x10000, URZ, 0xfc, !UPT ;  /* 0x0001000007077892 */ /* 0x000fe4000f8efc3f */
[----:B------:R-:W-:Y:S02]  /*24d0*/  UISETP.NE.U32.AND UP0, UPT, UR8, URZ, UPT ;  /* 0x0000003f0800728c */ /* 0x000fe4000bf05070 */
[----:B------:R-:W-:Y:S02]  /*24e0*/  ULEA UR12, UR16, UR12, 0x8 ;  /* 0x0000000c100c7291 */ /* 0x000fe4000f8e403f */
[----:B------:R-:W-:Y:S01]  /*24f0*/  ULEA UR14, UR16, UR7, 0x8 ;  /* 0x00000007100e7291 */ /* 0x000fe2000f8e403f */
[----:B------:R-:W-:Y:S01]  /*2500*/  UMOV UR13, 0xc0000010 ;  /* 0xc0000010000d7882 */ /* 0x000fe20000000000 */
[----:B------:R-:W-:Y:S01]  /*2510*/  UMOV UR15, 0xc0000010 ;  /* 0xc0000010000f7882 */ /* 0x000fe20000000000 */
[----:B------:R-:W-:-:S06]  /*2520*/  UIADD3 UR6, UR6, 0x1, URZ ;  /* 0x0000000106067890 */ /* 0x000fcc000fffe03f */
[----:B------:R-:W-:Y:S01]  /*2530*/  QGMMA.64x128x32.F32.E4M3.E4M3 R24, gdesc[UR12], R24, UP0, gsb0 ;  /* 0x01e000000c1879f3 */ /* 0x000fe2000b800818 */
[----:B------:R-:W-:-:S04]  /*2540*/  UISETP.NE.AND UP0, UPT, UR6, UR17, UPT ;  /* 0x000000110600728c */ /* 0x000fc8000bf05270 */
[----:B------:R-:W-:-:S06]  /*2550*/  USEL UR7, URZ, 0x1, UP0 ;  /* 0x000000013f077887 */ /* 0x000fcc0008000000 */
[----:B------:R-:W-:Y:S01]  /*2560*/  ISETP.NE.AND P0, PT, RZ, UR7, PT ;  /* 0x00000007ff007c0c */ /* 0x000fe2000bf05270 */
[----:B------:R-:W-:-:S12]  /*2570*/  WARPGROUP.DEPBAR.LE gsb0, 0x1 ;  /* 0x00008000000079c5 */ /* 0x000fd80000010100 */
[----:B------:R-:W-:Y:S05]  /*2580*/  @!P0 BRA `(.L_x_29) ;  /* 0x0000000400088947 */ /* 0x000fea0003800000 */
[----:B------:R-:W-:Y:S02]  /*2590*/  WARPGROUP.DEPBAR.LE gsb0, 0x0 ;  /* 0x00008000000079c5 */ /* 0x000fe40000010000 */
[----:B------:R-:W-:-:S01]  /*25a0*/  FADD R143, R24, R143 ;  /* 0x0000008f188f7221 */ /* 0x000fc20000000000 */
[----:B------:R-:W-:Y:S01]  /*25b0*/  FADD R138, R25, R138 ;  /* 0x0000008a198a7221 */ /* 0x000fe20000000000 */
        /* <DEDUP_REMOVED lines=62> */
[----:B------:R-:W-:-:S06]  /*29a0*/  UMOV UR6, URZ ;  /* 0x0000003f00067c82 */ /* 0x000fcc0008000000 */
.L_x_29:
[----:B------:R-:W-:Y:S05]  /*29b0*/  @!P1 BRA `(.L_x_30) ;  /* 0x0000000000049947 */ /* 0x000fea0003800000 */
[----:B------:R-:W-:Y:S01]  /*29c0*/  BPT.TRAP 0x1 ;  /* 0x000000040000795c */ /* 0x000fe20000300000 */
.L_x_30:
[----:B------:R-:W-:-:S13]  /*29d0*/  ISETP.NE.AND P0, PT, R6, RZ, PT ;  /* 0x000000ff0600720c */ /* 0x000fda0003f05270 */
[----:B01----:R-:W-:-:S05]  /*29e0*/  @P0 LEA R140, R13, UR10, 0x3 ;  /* 0x0000000a0d8c0c11 */ /* 0x003fca000f8e18ff */
[----:B------:R-:W-:-:S05]  /*29f0*/  @P0 VIADD R140, R140, 0xe0 ;  /* 0x000000e08c8c0836 */ /* 0x000fca0000000000 */
[----:B------:R-:W-:-:S04]  /*2a00*/  @P0 PRMT R140, R5, 0x654, R140 ;  /* 0x00000654058c0816 */ /* 0x000fc8000000008c */
[----:B------:R0:W-:Y:S01]  /*2a10*/  @P0 SYNCS.ARRIVE.TRANS64.RED.A1T0 RZ, [R140+URZ], RZ ;  /* 0x000000ff8cff09a7 */ /* 0x0001e2000810043f */
[----:B------:R-:W-:-:S13]  /*2a20*/  ISETP.GT.U32.AND P0, PT, R4, 0x1, PT ;  /* 0x000000010400780c */ /* 0x000fda0003f04070 */
[----:B0-----:R-:W-:Y:S05]  /*2a30*/  @P0 BRA `(.L_x_31) ;  /* 0x0000000000040947 */ /* 0x001fea0003800000 */
[----:B------:R-:W-:Y:S01]  /*2a40*/  BPT.TRAP 0x1 ;  /* 0x000000040000795c */ /* 0x000fe20000300000 */
.L_x_31:
[----:B------:R-:W-:Y:S01]  /*2a50*/  UIADD3 UR16, UR16, 0x1, URZ ;  /* 0x0000000110107890 */ /* 0x000fe2000fffe03f */
[C---:B------:R-:W-:Y:S01]  /*2a60*/  ISETP.GT.AND P1, PT, R12.reuse, 0x1, PT ;  /* 0x000000010c00780c */ /* 0x040fe20003f24270 */
[----:B------:R-:W-:Y:S02]  /*2a70*/  VIADD R13, R13, 0x1 ;  /* 0x000000010d0d7836 */ /* 0x000fe40000000000 */
[----:B------:R-:W-:Y:S01]  /*2a80*/  UISETP.NE.AND UP0, UPT, UR16, 0x1c, UPT ;  /* 0x0000001c1000788c */ /* 0x000fe2000bf05270 */
[----:B------:R-:W-:Y:S02]  /*2a90*/  VIADD R12, R12, 0xffffffff ;  /* 0xffffffff0c0c7836 */ /* 0x000fe40000000000 */
[C---:B------:R-:W-:Y:S01]  /*2aa0*/  ISETP.NE.AND P0, PT, R13.reuse, 0x1c, PT ;  /* 0x0000001c0d00780c */ /* 0x040fe20003f05270 */
[----:B------:R-:W-:Y:S02]  /*2ab0*/  USEL UR8, URZ, 0x1, UP0 ;  /* 0x000000013f087887 */ /* 0x000fe40008000000 */
[----:B------:R-:W-:Y:S01]  /*2ac0*/  USEL UR16, UR16, URZ, UP0 ;  /* 0x0000003f10107287 */ /* 0x000fe20008000000 */
[----:B------:R-:W-:-:S03]  /*2ad0*/  SEL R13, R13, RZ, P0 ;  /* 0x000000ff0d0d7207 */ /* 0x000fc60000000000 */
[----:B------:R-:W-:Y:S01]  /*2ae0*/  LOP3.LUT R144, R144, UR8, RZ, 0x3c, !PT ;  /* 0x0000000890907c12 */ /* 0x000fe2000f8e3cff */
[----:B------:R-:W-:Y:S01]  /*2af0*/  UMOV UR8, 0x1 ;  /* 0x0000000100087882 */ /* 0x000fe20000000000 */
[----:B------:R-:W-:Y:S06]  /*2b00*/  @P1 BRA `(.L_x_32) ;  /* 0xfffffff800181947 */ /* 0x000fec000383ffff */
.L_x_24:
[----:B------:R-:W-:Y:S01]  /*2b10*/  UISETP.NE.AND UP0, UPT, UR6, URZ, UPT ;  /* 0x0000003f0600728c */ /* 0x000fe2000bf05270 */
[----:B01----:R-:W0:Y:S03]  /*2b20*/  LDC R12, c[0x0][0x28c] ;  /* 0x0000a300ff0c7b82 */ /* 0x003e260000000800 */
[----:B------:R-:W-:-:S06]  /*2b30*/  USEL UR6, URZ, 0x1, !UP0 ;  /* 0x000000013f067887 */ /* 0x000fcc000c000000 */
[----:B------:R-:W-:Y:S02]  /*2b40*/  ISETP.NE.AND P0, PT, RZ, UR6, PT ;  /* 0x00000006ff007c0c */ /* 0x000fe4000bf05270 */
[----:B0-----:R-:W-:-:S11]  /*2b50*/  ISETP.GE.AND P1, PT, R12, 0x1, PT ;  /* 0x000000010c00780c */ /* 0x001fd60003f26270 */
[----:B------:R-:W-:Y:S05]  /*2b60*/  @!P0 BRA `(.L_x_33) ;  /* 0x0000000400048947 */ /* 0x000fea0003800000 */
[----:B------:R-:W-:Y:S02]  /*2b70*/  WARPGROUP.DEPBAR.LE gsb0, 0x0 ;  /* 0x00008000000079c5 */ /* 0x000fe40000010000 */
[----:B------:R-:W-:Y:S01]  /*2b80*/  FADD R143, R24, R143 ;  /* 0x0000008f188f7221 */ /* 0x000fe20000000000 */
        /* <DEDUP_REMOVED lines=62> */
[----:B------:R-:W-:-:S07]  /*2f70*/  FADD R16, R16, R87 ;  /* 0x0000005710107221 */ /* 0x000fce0000000000 */
.L_x_33:
[----:B------:R-:W-:Y:S02]  /*2f80*/  WARPGROUP.DEPBAR.LE gsb0, 0x0 ;  /* 0x00008000000079c5 */ /* 0x000fe40000010000 */
[----:B------:R-:W-:Y:S05]  /*2f90*/  @!P1 BRA `(.L_x_34) ;  /* 0x0000000000549947 */ /* 0x000fea0003800000 */
[----:B------:R-:W-:-:S13]  /*2fa0*/  ISETP.NE.AND P0, PT, R142, 0x3, PT ;  /* 0x000000038e00780c */ /* 0x000fda0003f05270 */
[----:B------:R-:W-:Y:S05]  /*2fb0*/  @!P0 BRA `(.L_x_35) ;  /* 0x0000000000048947 */ /* 0x000fea0003800000 */
[----:B------:R-:W-:Y:S01]  /*2fc0*/  BPT.TRAP 0x1 ;  /* 0x000000040000795c */ /* 0x000fe20000300000 */
.L_x_35:
[----:B------:R-:W-:Y:S01]  /*2fd0*/  ISETP.NE.AND P0, PT, R6, RZ, PT ;  /* 0x000000ff0600720c */ /* 0x000fe20003f05270 */
[----:B------:R-:W-:Y:S01]  /*2fe0*/  BSSY B0, `(.L_x_36) ;  /* 0x000000e000007945 */ /* 0x000fe20003800000 */
[----:B------:R-:W-:-:S11]  /*2ff0*/  ISETP.GT.U32.AND P1, PT, R4, 0x1, PT ;  /* 0x000000010400780c */ /* 0x000fd60003f24070 */
[----:B------:R-:W-:Y:S05]  /*3000*/  @!P0 BRA `(.L_x_37) ;  /* 0x00000000002c8947 */ /* 0x000fea0003800000 */
[----:B------:R-:W-:-:S04]  /*3010*/  UISETP.LT.AND UP0, UPT, UR9, 0x1, UPT ;  /* 0x000000010900788c */ /* 0x000fc8000bf01270 */
[----:B------:R-:W-:-:S04]  /*3020*/  USEL UR8, UR9, 0x1, UP0 ;  /* 0x0000000109087887 */ /* 0x000fc80008000000 */
[----:B------:R-:W-:-:S04]  /*3030*/  UIADD3 UR8, UR5, UR9, -UR8 ;  /* 0x0000000905087290 */ /* 0x000fc8000fffe808 */
[----:B------:R-:W-:-:S04]  /*3040*/  USHF.R.U32.HI UR6, URZ, 0x2, UR8 ;  /* 0x000000023f067899 */ /* 0x000fc80008011608 */
[----:B------:R-:W-:-:S04]  /*3050*/  UIMAD.WIDE.U32 UR6, UR6, 0x24924925, URZ ;  /* 0x24924925060678a5 */ /* 0x000fc8000f8e003f */
[----:B------:R-:W-:-:S04]  /*3060*/  UIMAD UR6, UR7, -0x1c, UR8 ;  /* 0xffffffe4070678a4 */ /* 0x000fc8000f8e0208 */
[----:B------:R-:W-:-:S04]  /*3070*/  ULEA UR6, UR6, UR10, 0x3 ;  /* 0x0000000a06067291 */ /* 0x000fc8000f8e183f */
[----:B------:R-:W-:-:S06]  /*3080*/  UIADD3 UR6, UR6, 0xe0, URZ ;  /* 0x000000e006067890 */ /* 0x000fcc000fffe03f */
[----:B------:R-:W-:-:S05]  /*3090*/  IMAD.U32 R12, RZ, RZ, UR6 ;  /* 0x00000006ff0c7e24 */ /* 0x000fca000f8e00ff */
[----:B------:R-:W-:-:S04]  /*30a0*/  PRMT R12, R5, 0x654, R12 ;  /* 0x00000654050c7816 */ /* 0x000fc8000000000c */
[----:B------:R0:W-:Y:S03]  /*30b0*/  SYNCS.ARRIVE.TRANS64.RED.A1T0 RZ, [R12+URZ], RZ ;  /* 0x000000ff0cff79a7 */ /* 0x0001e6000810043f */
.L_x_37:
[----:B------:R-:W-:Y:S05]  /*30c0*/  BSYNC B0 ;  /* 0x0000000000007941 */ /* 0x000fea0003800000 */
.L_x_36:
[----:B------:R-:W-:Y:S05]  /*30d0*/  @P1 BRA `(.L_x_34) ;  /* 0x0000000000041947 */ /* 0x000fea0003800000 */
[----:B------:R-:W-:Y:S01]  /*30e0*/  BPT.TRAP 0x1 ;  /* 0x000000040000795c */ /* 0x000fe20000300000 */
.L_x_34:
[----:B------:R-:W1:Y:S01]  /*30f0*/  LDC R26, c[0x0][0x288] ;  /* 0x0000a200ff1a7b82 */ /* 0x000e620000000800 */
[--C-:B0-----:R-:W-:Y:S01]  /*3100*/  SHF.R.U32.HI R12, RZ, 0x2, R0.reuse ;  /* 0x00000002ff0c7819 */ /* 0x101fe20000011600 */
[----:B------:R-:W-:Y:S01]  /*3110*/  IMAD.SHL.U32 R29, R11, 0x80, RZ ;  /* 0x000000800b1d7824 */ /* 0x000fe200078e00ff */
[----:B------:R-:W-:Y:S01]  /*3120*/  SHF.R.U32.HI R25, RZ, 0x7, R0 ;  /* 0x00000007ff197819 */ /* 0x000fe20000011600 */
[----:B------:R-:W-:Y:S01]  /*3130*/  UIADD3 UR5, UR9, UR5, URZ ;  /* 0x0000000509057290 */ /* 0x000fe2000fffe03f */
[----:B------:R-:W-:Y:S01]  /*3140*/  LOP3.LUT R13, R12, 0x7, RZ, 0xc0, !PT ;  /* 0x000000070c0d7812 */ /* 0x000fe200078ec0ff */
[----:B------:R-:W-:Y:S01]  /*3150*/  IMAD.SHL.U32 R31, R10, 0x80, RZ ;  /* 0x000000800a1f7824 */ /* 0x000fe200078e00ff */
[----:B------:R-:W-:Y:S01]  /*3160*/  LOP3.LUT R12, R25, 0x1, RZ, 0xc0, !PT ;  /* 0x00000001190c7812 */ /* 0x000fe200078ec0ff */
[----:B------:R-:W-:Y:S01]  /*3170*/  UISETP.GT.U32.AND UP0, UPT, UR5, 0x1b, UPT ;  /* 0x0000001b0500788c */ /* 0x000fe2000bf04070 */
[----:B------:R-:W-:Y:S01]  /*3180*/  LOP3.LUT R24, R0, 0x60, RZ, 0xc0, !PT ;  /* 0x0000006000187812 */ /* 0x000fe200078ec0ff */
[----:B------:R-:W-:Y:S01]  /*3190*/  ULDC UR12, c[0x0][0x284] ;  /* 0x0000a100000c7ab9 */ /* 0x000fe20000000800 */
[----:B------:R-:W-:Y:S01]  /*31a0*/  UISETP.GE.U32.AND UP1, UPT, UR9, 0x1c, UPT ;  /* 0x0000001c0900788c */ /* 0x000fe2000bf26070 */
[----:B------:R-:W-:Y:S01]  /*31b0*/  IMAD.SHL.U32 R30, R12, 0x40, RZ ;  /* 0x000000400c1e7824 */ /* 0x000fe200078e00ff */
[----:B------:R-:W-:Y:S01]  /*31c0*/  SHF.R.U32.HI R28, RZ, 0x1, R24 ;  /* 0x00000001ff1c7819 */ /* 0x000fe20000011618 */
[----:B------:R-:W-:Y:S01]  /*31d0*/  UISETP.LT.U32.AND UP0, UPT, UR9, 0x1c, UP0 ;  /* 0x0000001c0900788c */ /* 0x000fe20008701070 */
[----:B------:R-:W-:Y:S01]  /*31e0*/  LOP3.LUT R24, R0, 0x3, RZ, 0xc0, !PT ;  /* 0x0000000300187812 */ /* 0x000fe200078ec0ff */
[----:B------:R-:W-:Y:S01]  /*31f0*/  USHF.R.U32.HI UR6, URZ, 0x2, UR5 ;  /* 0x000000023f067899 */ /* 0x000fe20008011605 */
[--C-:B------:R-:W-:Y:S01]  /*3200*/  IADD3 R25, RZ, -R28, -R13.reuse ;  /* 0x8000001cff197210 */ /* 0x100fe20007ffe80d */
[----:B------:R-:W-:Y:S01]  /*3210*/  USEL UR8, URZ, 0x1, !UP0 ;  /* 0x000000013f087887 */ /* 0x000fe2000c000000 */
[----:B------:R-:W-:Y:S01]  /*3220*/  LOP3.LUT R13, R30, 0x40, R13, 0xe2, !PT ;  /* 0x000000401e0d7812 */ /* 0x000fe200078ee20d */
[----:B------:R-:W-:Y:S01]  /*3230*/  ULDC.64 UR10, c[0x0][0x5d0] ;  /* 0x00017400000a7ab9 */ /* 0x000fe20000000a00 */
[----:B------:R-:W-:Y:S01]  /*3240*/  SHF.R.S32.HI R34, RZ, 0x1f, R7 ;  /* 0x0000001fff227819 */ /* 0x000fe20000011407 */
[----:B------:R-:W-:Y:S01]  /*3250*/  IMAD R12, R12, -0x40, R25 ;  /* 0xffffffc00c0c7824 */ /* 0x000fe200078e0219 */
[----:B------:R-:W-:Y:S01]  /*3260*/  UIMAD.WIDE.U32 UR6, UR6, 0x24924925, URZ ;  /* 0x24924925060678a5 */ /* 0x000fe2000f8e003f */
[----:B-1----:R-:W-:Y:S01]  /*3270*/  IMAD R30, R24, -0x2, R26 ;  /* 0xfffffffe181e7824 */ /* 0x002fe200078e021a */
[----:B------:R-:W-:Y:S01]  /*3280*/  ISETP.GE.AND P0, PT, R29, R26, PT ;  /* 0x0000001a1d00720c */ /* 0x000fe20003f06270 */
[----:B------:R-:W-:Y:S01]  /*3290*/  IMAD.SHL.U32 R24, R0, 0x2, RZ ;  /* 0x0000000200187824 */ /* 0x000fe200078e00ff */
[----:B------:R-:W-:Y:S01]  /*32a0*/  ULOP3.LUT UR4, UR4, UR8, URZ, 0x3c, !UPT ;  /* 0x0000000804047292 */ /* 0x000fe2000f8e3c3f */
[----:B------:R-:W-:Y:S01]  /*32b0*/  IMAD R32, R34, UR10, RZ ;  /* 0x0000000a22207c24 */ /* 0x000fe2000f8e02ff */
[----:B------:R-:W-:Y:S01]  /*32c0*/  ISETP.GE.OR P0, PT, R31, UR12, P0 ;  /* 0x0000000c1f007c0c */ /* 0x000fe20008706670 */
[----:B------:R-:W-:Y:S01]  /*32d0*/  IMAD.WIDE R26, R10, 0x80, RZ ;  /* 0x000000800a1a7825 */ /* 0x000fe200078e02ff */
[----:B------:R-:W-:Y:S01]  /*32e0*/  LOP3.LUT R24, R29, 0x6, R24, 0xf8, !PT ;  /* 0x000000061d187812 */ /* 0x000fe200078ef818 */
[----:B------:R-:W-:Y:S01]  /*32f0*/  UIMAD UR5, UR7, -0x1c, UR5 ;  /* 0xffffffe4070578a4 */ /* 0x000fe2000f8e0205 */
[----:B------:R-:W-:Y:S01]  /*3300*/  IADD3 R36, -R31, UR12, R12 ;  /* 0x0000000c1f247c10 */ /* 0x000fe2000fffe10c */
[----:B------:R-:W-:Y:S01]  /*3310*/  IMAD R33, R7, UR11, R32 ;  /* 0x0000000b07217c24 */ /* 0x000fe2000f8e0220 */
[----:B------:R-:W-:Y:S01]  /*3320*/  SHF.R.S32.HI R25, RZ, 0x1f, R24 ;  /* 0x0000001fff197819 */ /* 0x000fe20000011418 */
[----:B------:R-:W-:Y:S01]  /*3330*/  @UP1 ULOP3.LUT UR4, UR4, 0x1, UR7, 0x78, !UPT ;  /* 0x0000000104041892 */ /* 0x000fe2000f8e7807 */
[----:B------:R-:W-:Y:S01]  /*3340*/  LOP3.LUT R35, R26, R13, R28, 0xfe, !PT ;  /* 0x0000000d1a237212 */ /* 0x000fe200078efe1c */
[----:B------:R-:W-:-:S02]  /*3350*/  IMAD.IADD R29, R30, 0x1, -R29 ;  /* 0x000000011e1d7824 */ /* 0x000fc400078e0a1d */
[----:B------:R-:W-:-:S04]  /*3360*/  IMAD.WIDE.U32 R10, R7, UR10, R24 ;  /* 0x0000000a070a7c25 */ /* 0x000fc8000f8e0018 */
[----:B------:R-:W-:Y:S02]  /*3370*/  IMAD.IADD R11, R11, 0x1, R33 ;  /* 0x000000010b0b7824 */ /* 0x000fe400078e0221 */
[----:B------:R-:W-:Y:S01]  /*3380*/  IMAD.MOV.U32 R28, RZ, RZ, -0x1 ;  /* 0xffffffffff1c7424 */ /* 0x000fe200078e00ff */
[----:B------:R-:W-:Y:S06]  /*3390*/  @P0 BRA `(.L_x_38) ;  /* 0x0000004400a40947 */ /* 0x000fec0003800000 */
[----:B------:R-:W0:Y:S01]  /*33a0*/  LDC.64 R32, c[0x0][0x5c8] ;  /* 0x00017200ff207b82 */ /* 0x000e220000000a00 */
[----:B------:R-:W-:Y:S01]  /*33b0*/  ULDC.64 UR6, c[0x0][0x5c0] ;  /* 0x0001700000067ab9 */ /* 0x000fe20000000a00 */
[----:B------:R-:W-:Y:S01]  /*33c0*/  BSSY B0, `(.L_x_38) ;  /* 0x0000466000007945 */ /* 0x000fe20003800000 */
[-C--:B0-----:R-:W-:Y:S02]  /*33d0*/  IMAD R12, R27, R32.reuse, RZ ;  /* 0x000000201b0c7224 */ /* 0x081fe400078e02ff */
[----:B------:R-:W-:-:S04]  /*33e0*/  IMAD.WIDE.U32 R10, R35, R32, R10 ;  /* 0x00000020230a7225 */ /* 0x000fc800078e000a */
[----:B------:R-:W-:Y:S01]  /*33f0*/  IMAD R31, R35, R33, R12 ;  /* 0x00000021231f7224 */ /* 0x000fe200078e020c */
[----:B------:R-:W-:Y:S02]  /*3400*/  LEA R13, P0, R32, R10, 0x3 ;  /* 0x0000000a200d7211 */ /* 0x000fe400078018ff */
[----:B------:R-:W-:Y:S01]  /*3410*/  IADD3 R12, P1, R10, UR6, RZ ;  /* 0x000000060a0c7c10 */ /* 0x000fe2000ff3e0ff */
[----:B------:R-:W-:Y:S01]  /*3420*/  IMAD.IADD R31, R11, 0x1, R31 ;  /* 0x000000010b1f7824 */ /* 0x000fe200078e021f */
[----:B------:R-:W-:-:S04]  /*3430*/  IADD3 R10, P3, R13, UR6, RZ ;  /* 0x000000060d0a7c10 */ /* 0x000fc8000ff7e0ff */
[----:B------:R-:W-:Y:S02]  /*3440*/  LEA.HI.X R11, R32, R31, R33, 0x3, P0 ;  /* 0x0000001f200b7211 */ /* 0x000fe400000f1c21 */
[----:B---3-5:R-:W-:Y:S02]  /*3450*/  FSETP.NEU.AND P0, PT, R9, RZ, PT ;  /* 0x000000ff0900720b */ /* 0x028fe40003f0d000 */
[----:B------:R-:W-:Y:S02]  /*3460*/  IADD3.X R13, R31, UR7, RZ, P1, !PT ;  /* 0x000000071f0d7c10 */ /* 0x000fe40008ffe4ff */
[----:B------:R-:W-:-:S09]  /*3470*/  IADD3.X R11, R11, UR7, RZ, P3, !PT ;  /* 0x000000070b0b7c10 */ /* 0x000fd20009ffe4ff */
[----:B------:R-:W-:Y:S05]  /*3480*/  @!P0 BRA `(.L_x_39) ;  /* 0x00000034005c8947 */ /* 0x000fea0003800000 */
[----:B------:R-:W-:Y:S01]  /*3490*/  ULDC.64 UR6, c[0x0][0x5b8] ;  /* 0x00016e0000067ab9 */ /* 0x000fe20000000a00 */
[----:B------:R-:W-:Y:S01]  /*34a0*/  ISETP.GE.AND P0, PT, R36, 0x1, PT ;  /* 0x000000012400780c */ /* 0x000fe20003f06270 */
[----:B------:R-:W-:Y:S01]  /*34b0*/  IMAD R32, R34, UR6, RZ ;  /* 0x0000000622207c24 */ /* 0x000fe2000f8e02ff */
[----:B------:R-:W-:Y:S01]  /*34c0*/  ULDC.64 UR10, c[0x0][0x5a8] ;  /* 0x00016a00000a7ab9 */ /* 0x000fe20000000a00 */
[----:B------:R-:W-:Y:S01]  /*34d0*/  IMAD.WIDE.U32 R30, R7, UR6, R24 ;  /* 0x00000006071e7c25 */ /* 0x000fe2000f8e0018 */
[----:B------:R-:W-:Y:S01]  /*34e0*/  ISETP.LT.OR P4, PT, R29, 0x1, !P0 ;  /* 0x000000011d00780c */ /* 0x000fe20004781670 */
[----:B------:R-:W-:Y:S02]  /*34f0*/  BSSY B1, `(.L_x_40) ;  /* 0x000000c000017945 */ /* 0x000fe40003800000 */
[----:B------:R-:W-:Y:S01]  /*3500*/  IMAD R7, R7, UR7, R32 ;  /* 0x0000000707077c24 */ /* 0x000fe2000f8e0220 */
[----:B------:R-:W-:-:S03]  /*3510*/  ULDC.64 UR6, c[0x0][0x5b0] ;  /* 0x00016c0000067ab9 */ /* 0x000fc60000000a00 */
[----:B------:R-:W-:Y:S02]  /*3520*/  IMAD.IADD R31, R31, 0x1, R7 ;  /* 0x000000011f1f7824 */ /* 0x000fe400078e0207 */
[----:B------:R-:W-:Y:S02]  /*3530*/  IMAD R7, R27, UR6, RZ ;  /* 0x000000061b077c24 */ /* 0x000fe4000f8e02ff */
[----:B------:R-:W-:-:S04]  /*3540*/  IMAD.WIDE.U32 R24, R35, UR6, R30 ;  /* 0x0000000623187c25 */ /* 0x000fc8000f8e001e */
[----:B------:R-:W-:Y:S01]  /*3550*/  IMAD R7, R35, UR7, R7 ;  /* 0x0000000723077c24 */ /* 0x000fe2000f8e0207 */
[----:B------:R-:W-:-:S04]  /*3560*/  IADD3 R24, P1, R24, UR10, RZ ;  /* 0x0000000a18187c10 */ /* 0x000fc8000ff3e0ff */
[--C-:B------:R-:W-:Y:S02]  /*3570*/  IADD3.X R25, R25, UR11, R7.reuse, P1, !PT ;  /* 0x0000000b19197c10 */ /* 0x100fe40008ffe407 */
[----:B------:R-:W-:Y:S01]  /*3580*/  PRMT R7, RZ, 0x7610, R7 ;  /* 0x00007610ff077816 */ /* 0x000fe20000000007 */
[----:B------:R-:W-:Y:S06]  /*3590*/  @P4 BRA `(.L_x_41) ;  /* 0x0000000000044947 */ /* 0x000fec0003800000 */
[----:B------:R0:W5:Y:S02]  /*35a0*/  LDG.E.U8 R7, desc[UR18][R24.64] ;  /* 0x0000001218077981 */ /* 0x000164000c1e1100 */
.L_x_41:
[----:B------:R-:W-:Y:S05]  /*35b0*/  BSYNC B1 ;  /* 0x0000000000017941 */ /* 0x000fea0003800000 */
.L_x_40:
[----:B-----5:R-:W-:Y:S01]  /*35c0*/  LOP3.LUT R7, R7, 0xff, RZ, 0xc0, !PT ;  /* 0x000000ff07077812 */ /* 0x020fe200078ec0ff */
[----:B------:R-:W-:Y:S01]  /*35d0*/  BSSY B1, `(.L_x_42) ;  /* 0x000000b000017945 */ /* 0x000fe20003800000 */
[----:B------:R-:W-:Y:S02]  /*35e0*/  ISETP.LT.OR P3, PT, R29, 0x2, !P0 ;  /* 0x000000021d00780c */ /* 0x000fe40004761670 */
[----:B------:R-:W-:-:S05]  /*35f0*/  F2FP.F16.E4M3.UNPACK_B R7, R7 ;  /* 0x00000007ff07723e */ /* 0x000fca00020006ff */
[----:B------:R-:W-:Y:S01]  /*3600*/  HADD2.F32 R32, -RZ, R7.H0_H0 ;  /* 0x20000007ff207230 */ /* 0x000fe20000004100 */
[----:B------:R-:W-:-:S04]  /*3610*/  PRMT R7, RZ, 0x7610, R7 ;  /* 0x00007610ff077816 */ /* 0x000fc80000000007 */
[----:B------:R-:W-:-:S04]  /*3620*/  FMUL R32, R32, R9 ;  /* 0x0000000920207220 */ /* 0x000fc80000400000 */
[----:B--2---:R-:W-:-:S05]  /*3630*/  FFMA R32, R143, R8, R32 ;  /* 0x000000088f207223 */ /* 0x004fca0000000020 */
[----:B------:R-:W-:-:S05]  /*3640*/  F2FP.SATFINITE.E4M3.F32.PACK_AB_MERGE_C R33, RZ, R32, RZ ;  /* 0x00000020ff21723e */ /* 0x000fca00048070ff */
[----:B------:R1:W-:Y:S01]  /*3650*/  @!P4 STG.E.U8 desc[UR18][R12.64], R33 ;  /* 0x000000210c00c986 */ /* 0x0003e2000c101112 */
[----:B------:R-:W-:Y:S05]  /*3660*/  @P3 BRA `(.L_x_43) ;  /* 0x0000000000043947 */ /* 0x000fea0003800000 */
[----:B------:R2:W5:Y:S02]  /*3670*/  LDG.E.U8 R7, desc[UR18][R24.64+0x1] ;  /* 0x0000011218077981 */ /* 0x000564000c1e1100 */
.L_x_43:
[----:B------:R-:W-:Y:S05]  /*3680*/  BSYNC B1 ;  /* 0x0000000000017941 */ /* 0x000fea0003800000 */
.L_x_42:
[----:B-----5:R-:W-:Y:S01]  /*3690*/  LOP3.LUT R7, R7, 0xff, RZ, 0xc0, !PT ;  /* 0x000000ff07077812 */ /* 0x020fe200078ec0ff */
[----:B------:R-:W-:Y:S01]  /*36a0*/  BSSY B1, `(.L_x_44) ;  /* 0x0000013000017945 */ /* 0x000fe20003800000 */
[----:B-1----:R-:W-:Y:S02]  /*36b0*/  IADD3 R33, P1, R35, 0x8, RZ ;  /* 0x0000000823217810 */ /* 0x002fe40007f3e0ff */
[----:B------:R-:W-:-:S03]  /*36c0*/  F2FP.F16.E4M3.UNPACK_B R7, R7 ;  /* 0x00000007ff07723e */ /* 0x000fc600020006ff */
[----:B------:R-:W-:Y:S01]  /*36d0*/  IMAD.X R27, RZ, RZ, R27, P1 ;  /* 0x000000ffff1b7224 */ /* 0x000fe200008e061b */
[----:B------:R-:W-:Y:S01]  /*36e0*/  ISETP.GE.AND P1, PT, R36, 0x9, PT ;  /* 0x000000092400780c */ /* 0x000fe20003f26270 */
[----:B------:R-:W-:Y:S02]  /*36f0*/  HADD2.F32 R26, -RZ, R7.H0_H0 ;  /* 0x20000007ff1a7230 */ /* 0x000fe40000004100 */
[----:B------:R-:W-:Y:S01]  /*3700*/  IMAD.WIDE.U32 R30, R33, UR6, R30 ;  /* 0x00000006211e7c25 */ /* 0x000fe2000f8e001e */
[----:B------:R-:W-:-:S03]  /*3710*/  ISETP.LT.OR P5, PT, R29, 0x1, !P1 ;  /* 0x000000011d00780c */ /* 0x000fc60004fa1670 */
[----:B------:R-:W-:Y:S01]  /*3720*/  FMUL R7, R26, R9 ;  /* 0x000000091a077220 */ /* 0x000fe20000400000 */
[----:B------:R-:W-:-:S03]  /*3730*/  IMAD R26, R27, UR6, RZ ;  /* 0x000000061b1a7c24 */ /* 0x000fc6000f8e02ff */
[----:B------:R-:W-:Y:S01]  /*3740*/  FFMA R7, R138, R8, R7 ;  /* 0x000000088a077223 */ /* 0x000fe20000000007 */
[----:B------:R-:W-:Y:S01]  /*3750*/  IMAD R33, R33, UR7, R26 ;  /* 0x0000000721217c24 */ /* 0x000fe2000f8e021a */
[----:B------:R-:W-:-:S03]  /*3760*/  IADD3 R26, P4, R30, UR10, RZ ;  /* 0x0000000a1e1a7c10 */ /* 0x000fc6000ff9e0ff */
[----:B------:R-:W-:Y:S02]  /*3770*/  F2FP.SATFINITE.E4M3.F32.PACK_AB_MERGE_C R35, RZ, R7, RZ ;  /* 0x00000007ff23723e */ /* 0x000fe400048070ff */
[----:B------:R-:W-:Y:S02]  /*3780*/  IADD3.X R27, R31, UR11, R33, P4, !PT ;  /* 0x0000000b1f1b7c10 */ /* 0x000fe4000a7fe421 */
[----:B------:R-:W-:Y:S01]  /*3790*/  PRMT R7, RZ, 0x7610, R7 ;  /* 0x00007610ff077816 */ /* 0x000fe20000000007 */
[----:B------:R1:W-:Y:S01]  /*37a0*/  @!P3 STG.E.U8 desc[UR18][R12.64+0x1], R35 ;  /* 0x000001230c00b986 */ /* 0x0003e2000c101112 */
[----:B------:R-:W-:Y:S05]  /*37b0*/  @P5 BRA `(.L_x_45) ;  /* 0x0000000000045947 */ /* 0x000fea0003800000 */
[----:B------:R3:W5:Y:S02]  /*37c0*/  LDG.E.U8 R7, desc[UR18][R26.64] ;  /* 0x000000121a077981 */ /* 0x000764000c1e1100 */
.L_x_45:
[----:B------:R-:W-:Y:S05]  /*37d0*/  BSYNC B1 ;  /* 0x0000000000017941 */ /* 0x000fea0003800000 */
.L_x_44:
[----:B-----5:R-:W-:Y:S01]  /*37e0*/  LOP3.LUT R7, R7, 0xff, RZ, 0xc0, !PT ;  /* 0x000000ff07077812 */ /* 0x020fe200078ec0ff */
[----:B------:R-:W-:Y:S01]  /*37f0*/  BSSY B1, `(.L_x_46) ;  /* 0x000000b000017945 */ /* 0x000fe20003800000 */
[----:B------:R-:W-:Y:S02]  /*3800*/  ISETP.LT.OR P3, PT, R29, 0x2, !P1 ;  /* 0x000000021d00780c */ /* 0x000fe40004f61670 */
[----:B------:R-:W-:-:S05]  /*3810*/  F2FP.F16.E4M3.UNPACK_B R7, R7 ;  /* 0x00000007ff07723e */ /* 0x000fca00020006ff */
[----:B------:R-:W-:Y:S01]  /*3820*/  HADD2.F32 R30, -RZ, R7.H0_H0 ;  /* 0x20000007ff1e7230 */ /* 0x000fe20000004100 */
[----:B------:R-:W-:-:S04]  /*3830*/  PRMT R7, RZ, 0x7610, R7 ;  /* 0x00007610ff077816 */ /* 0x000fc80000000007 */
[----:B------:R-:W-:-:S04]  /*3840*/  FMUL R30, R30, R9 ;  /* 0x000000091e1e7220 */ /* 0x000fc80000400000 */
[----:B------:R-:W-:-:S05]  /*3850*/  FFMA R30, R141, R8, R30 ;  /* 0x000000088d1e7223 */ /* 0x000fca000000001e */
[----:B------:R-:W-:-:S05]  /*3860*/  F2FP.SATFINITE.E4M3.F32.PACK_AB_MERGE_C R31, RZ, R30, RZ ;  /* 0x0000001eff1f723e */ /* 0x000fca00048070ff */
[----:B------:R4:W-:Y:S01]  /*3870*/  @!P5 STG.E.U8 desc[UR18][R10.64], R31 ;  /* 0x0000001f0a00d986 */ /* 0x0009e2000c101112 */
[----:B------:R-:W-:Y:S05]  /*3880*/  @P3 BRA `(.L_x_47) ;  /* 0x0000000000043947 */ /* 0x000fea0003800000 */
[----:B------:R0:W5:Y:S02]  /*3890*/  LDG.E.U8 R7, desc[UR18][R26.64+0x1] ;  /* 0x000001121a077981 */ /* 0x000164000c1e1100 */
.L_x_47:
[----:B------:R-:W-:Y:S05]  /*38a0*/  BSYNC B1 ;  /* 0x0000000000017941 */ /* 0x000fea0003800000 */
.L_x_46:
[----:B-----5:R-:W-:Y:S01]  /*38b0*/  LOP3.LUT R7, R7, 0xff, RZ, 0xc0, !PT ;  /* 0x000000ff07077812 */ /* 0x020fe200078ec0ff */
[----:B------:R-:W-:Y:S01]  /*38c0*/  BSSY B1, `(.L_x_48) ;  /* 0x000000b000017945 */ /* 0x000fe20003800000 */
[----:B------:R-:W-:Y:S02]  /*38d0*/  ISETP.LT.OR P4, PT, R29, 0x9, !P0 ;  /* 0x000000091d00780c */ /* 0x000fe40004781670 */
[----:B------:R-:W-:-:S05]  /*38e0*/  F2FP.F16.E4M3.UNPACK_B R7, R7 ;  /* 0x00000007ff07723e */ /* 0x000fca00020006ff */
[----:B------:R-:W-:-:S05]  /*38f0*/  HADD2.F32 R30, -RZ, R7.H0_H0 ;  /* 0x20000007ff1e7230 */ /* 0x000fca0000004100 */
[----:B------:R-:W-:-:S04]  /*3900*/  FMUL R7, R30, R9 ;  /* 0x000000091e077220 */ /* 0x000fc80000400000 */
[----:B------:R-:W-:-:S05]  /*3910*/  FFMA R7, R136, R8, R7 ;  /* 0x0000000888077223 */ /* 0x000fca0000000007 */
[----:B----4-:R-:W-:Y:S02]  /*3920*/  F2FP.SATFINITE.E4M3.F32.PACK_AB_MERGE_C R31, RZ, R7, RZ ;  /* 0x00000007ff1f723e */ /* 0x010fe400048070ff */
[----:B------:R-:W-:-:S03]  /*3930*/  PRMT R7, RZ, 0x7610, R7 ;  /* 0x00007610ff077816 */ /* 0x000fc60000000007 */
[----:B------:R4:W-:Y:S01]  /*3940*/  @!P3 STG.E.U8 desc[UR18][R10.64+0x1], R31 ;  /* 0x0000011f0a00b986 */ /* 0x0009e2000c101112 */
[----:B------:R-:W-:Y:S05]  /*3950*/  @P4 BRA `(.L_x_49) ;  /* 0x0000000000044947 */ /* 0x000fea0003800000 */
[----:B------:R0:W5:Y:S02]  /*3960*/  LDG.E.U8 R7, desc[UR18][R24.64+0x8] ;  /* 0x0000081218077981 */ /* 0x000164000c1e1100 */
.L_x_49:
[----:B------:R-:W-:Y:S05]  /*3970*/  BSYNC B1 ;  /* 0x0000000000017941 */ /* 0x000fea0003800000 */
.L_x_48:
        /* <DEDUP_REMOVED lines=8> */
[----:B----4-:R-:W-:-:S05]  /*3a00*/  F2FP.SATFINITE.E4M3.F32.PACK_AB_MERGE_C R31, RZ, R30, RZ ;  /* 0x0000001eff1f723e */ /* 0x010fca00048070ff */
[----:B------:R4:W-:Y:S01]  /*3a10*/  @!P4 STG.E.U8 desc[UR18][R12.64+0x8], R31 ;  /* 0x0000081f0c00c986 */ /* 0x0009e2000c101112 */
[----:B------:R-:W-:Y:S05]  /*3a20*/  @P3 BRA `(.L_x_51) ;  /* 0x0000000000043947 */ /* 0x000fea0003800000 */
[----:B------:R0:W5:Y:S02]  /*3a30*/  LDG.E.U8 R7, desc[UR18][R24.64+0x9] ;  /* 0x0000091218077981 */ /* 0x000164000c1e1100 */
.L_x_51:
[----:B------:R-:W-:Y:S05]  /*3a40*/  BSYNC B1 ;  /* 0x0000000000017941 */ /* 0x000fea0003800000 */
.L_x_50:
        /* <DEDUP_REMOVED lines=12> */
.L_x_53:
[----:B------:R-:W-:Y:S05]  /*3b10*/  BSYNC B1 ;  /* 0x0000000000017941 */ /* 0x000fea0003800000 */
.L_x_52:
        /* <DEDUP_REMOVED lines=12> */
.L_x_55:
[----:B------:R-:W-:Y:S05]  /*3be0*/  BSYNC B1 ;  /* 0x0000000000017941 */ /* 0x000fea0003800000 */
.L_x_54:
        /* <DEDUP_REMOVED lines=12> */
.L_x_57:
[----:B------:R-:W-:Y:S05]  /*3cb0*/  BSYNC B1 ;  /* 0x0000000000017941 */ /* 0x000fea0003800000 */
.L_x_56:
        /* <DEDUP_REMOVED lines=12> */
.L_x_59:
[----:B------:R-:W-:Y:S05]  /*3d80*/  BSYNC B1 ;  /* 0x0000000000017941 */ /* 0x000fea0003800000 */
.L_x_58:
        /* <DEDUP_REMOVED lines=12> */
.L_x_61:
[----:B------:R-:W-:Y:S05]  /*3e50*/  BSYNC B1 ;  /* 0x0000000000017941 */ /* 0x000fea0003800000 */
.L_x_60:
        /* <DEDUP_REMOVED lines=12> */
.L_x_63:
[----:B------:R-:W-:Y:S05]  /*3f20*/  BSYNC B1 ;  /* 0x0000000000017941 */ /* 0x000fea0003800000 */
.L_x_62:
        /* <DEDUP_REMOVED lines=12> */
.L_x_65:
[----:B------:R-:W-:Y:S05]  /*3ff0*/  BSYNC B1 ;  /* 0x0000000000017941 */ /* 0x000fea0003800000 */
.L_x_64:
        /* <DEDUP_REMOVED lines=12> */
.L_x_67:
[----:B------:R-:W-:Y:S05]  /*40c0*/  BSYNC B1 ;  /* 0x0000000000017941 */ /* 0x000fea0003800000 */
.L_x_66:
        /* <DEDUP_REMOVED lines=12> */
.L_x_69:
[----:B------:R-:W-:Y:S05]  /*4190*/  BSYNC B1 ;  /* 0x0000000000017941 */ /* 0x000fea0003800000 */
.L_x_68:
        /* <DEDUP_REMOVED lines=12> */
.L_x_71:
[----:B------:R-:W-:Y:S05]  /*4260*/  BSYNC B1 ;  /* 0x0000000000017941 */ /* 0x000fea0003800000 */
.L_x_70:
        /* <DEDUP_REMOVED lines=12> */
.L_x_73:
[----:B------:R-:W-:Y:S05]  /*4330*/  BSYNC B1 ;  /* 0x0000000000017941 */ /* 0x000fea0003800000 */
.L_x_72:
        /* <DEDUP_REMOVED lines=12> */
.L_x_75:
[----:B------:R-:W-:Y:S05]  /*4400*/  BSYNC B1 ;  /* 0x0000000000017941 */ /* 0x000fea0003800000 */
.L_x_74:
        /* <DEDUP_REMOVED lines=12> */
.L_x_77:
[----:B------:R-:W-:Y:S05]  /*44d0*/  BSYNC B1 ;  /* 0x0000000000017941 */ /* 0x000fea0003800000 */
.L_x_76:
        /* <DEDUP_REMOVED lines=12> */
.L_x_79:
[----:B------:R-:W-:Y:S05]  /*45a0*/  BSYNC B1 ;  /* 0x0000000000017941 */ /* 0x000fea0003800000 */
.L_x_78:
        /* <DEDUP_REMOVED lines=12> */
.L_x_81:
[----:B------:R-:W-:Y:S05]  /*4670*/  BSYNC B1 ;  /* 0x0000000000017941 */ /* 0x000fea0003800000 */
.L_x_80:
        /* <DEDUP_REMOVED lines=12> */
.L_x_83:
[----:B------:R-:W-:Y:S05]  /*4740*/  BSYNC B1 ;  /* 0x0000000000017941 */ /* 0x000fea0003800000 */
.L_x_82:
        /* <DEDUP_REMOVED lines=12> */
.L_x_85:
[----:B------:R-:W-:Y:S05]  /*4810*/  BSYNC B1 ;  /* 0x0000000000017941 */ /* 0x000fea0003800000 */
.L_x_84:
        /* <DEDUP_REMOVED lines=12> */
.L_x_87:
[----:B------:R-:W-:Y:S05]  /*48e0*/  BSYNC B1 ;  /* 0x0000000000017941 */ /* 0x000fea0003800000 */
.L_x_86:
        /* <DEDUP_REMOVED lines=12> */
.L_x_89:
[----:B------:R-:W-:Y:S05]  /*49b0*/  BSYNC B1 ;  /* 0x0000000000017941 */ /* 0x000fea0003800000 */
.L_x_88:
        /* <DEDUP_REMOVED lines=12> */
.L_x_91:
[----:B------:R-:W-:Y:S05]  /*4a80*/  BSYNC B1 ;  /* 0x0000000000017941 */ /* 0x000fea0003800000 */
.L_x_90:
        /* <DEDUP_REMOVED lines=12> */
.L_x_93:
[----:B------:R-:W-:Y:S05]  /*4b50*/  BSYNC B1 ;  /* 0x0000000000017941 */ /* 0x000fea0003800000 */
.L_x_92:
        /* <DEDUP_REMOVED lines=12> */
.L_x_95:
[----:B------:R-:W-:Y:S05]  /*4c20*/  BSYNC B1 ;  /* 0x0000000000017941 */ /* 0x000fea0003800000 */
.L_x_94:
        /* <DEDUP_REMOVED lines=12> */
.L_x_97:
[----:B------:R-:W-:Y:S05]  /*4cf0*/  BSYNC B1 ;  /* 0x0000000000017941 */ /* 0x000fea0003800000 */
.L_x_96:
        /* <DEDUP_REMOVED lines=12> */
.L_x_99:
[----:B------:R-:W-:Y:S05]  /*4dc0*/  BSYNC B1 ;  /* 0x0000000000017941 */ /* 0x000fea0003800000 */
.L_x_98:
        /* <DEDUP_REMOVED lines=12> */
.L_x_101:
[----:B------:R-:W-:Y:S05]  /*4e90*/  BSYNC B1 ;  /* 0x0000000000017941 */ /* 0x000fea0003800000 */
.L_x_100:
        /* <DEDUP_REMOVED lines=12> */
.L_x_103:
[----:B------:R-:W-:Y:S05]  /*4f60*/  BSYNC B1 ;  /* 0x0000000000017941 */ /* 0x000fea0003800000 */
.L_x_102:
        /* <DEDUP_REMOVED lines=12> */
.L_x_105:
[----:B------:R-:W-:Y:S05]  /*5030*/  BSYNC B1 ;  /* 0x0000000000017941 */ /* 0x000fea0003800000 */
.L_x_104:
        /* <DEDUP_REMOVED lines=12> */
.L_x_107:
[----:B------:R-:W-:Y:S05]  /*5100*/  BSYNC B1 ;  /* 0x0000000000017941 */ /* 0x000fea0003800000 */
.L_x_106:
        /* <DEDUP_REMOVED lines=12> */
.L_x_109:
[----:B------:R-:W-:Y:S05]  /*51d0*/  BSYNC B1 ;  /* 0x0000000000017941 */ /* 0x000fea0003800000 */
.L_x_108:
        /* <DEDUP_REMOVED lines=12> */
.L_x_111:
[----:B------:R-:W-:Y:S05]  /*52a0*/  BSYNC B1 ;  /* 0x0000000000017941 */ /* 0x000fea0003800000 */
.L_x_110:
        /* <DEDUP_REMOVED lines=12> */
.L_x_113:
[----:B------:R-:W-:Y:S05]  /*5370*/  BSYNC B1 ;  /* 0x0000000000017941 */ /* 0x000fea0003800000 */
.L_x_112:
        /* <DEDUP_REMOVED lines=12> */
.L_x_115:
[----:B------:R-:W-:Y:S05]  /*5440*/  BSYNC B1 ;  /* 0x0000000000017941 */ /* 0x000fea0003800000 */
.L_x_114:
        /* <DEDUP_REMOVED lines=12> */
.L_x_117:
[----:B------:R-:W-:Y:S05]  /*5510*/  BSYNC B1 ;  /* 0x0000000000017941 */ /* 0x000fea0003800000 */
.L_x_116:
        /* <DEDUP_REMOVED lines=12> */
.L_x_119:
[----:B------:R-:W-:Y:S05]  /*55e0*/  BSYNC B1 ;  /* 0x0000000000017941 */ /* 0x000fea0003800000 */
.L_x_118:
        /* <DEDUP_REMOVED lines=12> */
.L_x_121:
[----:B------:R-:W-:Y:S05]  /*56b0*/  BSYNC B1 ;  /* 0x0000000000017941 */ /* 0x000fea0003800000 */
.L_x_120:
        /* <DEDUP_REMOVED lines=12> */
.L_x_123:
[----:B------:R-:W-:Y:S05]  /*5780*/  BSYNC B1 ;  /* 0x0000000000017941 */ /* 0x000fea0003800000 */
.L_x_122:
        /* <DEDUP_REMOVED lines=12> */
.L_x_125:
[----:B------:R-:W-:Y:S05]  /*5850*/  BSYNC B1 ;  /* 0x0000000000017941 */ /* 0x000fea0003800000 */
.L_x_124:
        /* <DEDUP_REMOVED lines=12> */
.L_x_127:
[----:B------:R-:W-:Y:S05]  /*5920*/  BSYNC B1 ;  /* 0x0000000000017941 */ /* 0x000fea0003800000 */
.L_x_126:
        /* <DEDUP_REMOVED lines=12> */
.L_x_129:
[----:B------:R-:W-:Y:S05]  /*59f0*/  BSYNC B1 ;  /* 0x0000000000017941 */ /* 0x000fea0003800000 */
.L_x_128:
        /* <DEDUP_REMOVED lines=12> */
.L_x_131:
[----:B------:R-:W-:Y:S05]  /*5ac0*/  BSYNC B1 ;  /* 0x0000000000017941 */ /* 0x000fea0003800000 */
.L_x_130:
        /* <DEDUP_REMOVED lines=12> */
.L_x_133:
[----:B------:R-:W-:Y:S05]  /*5b90*/  BSYNC B1 ;  /* 0x0000000000017941 */ /* 0x000fea0003800000 */
.L_x_132:
        /* <DEDUP_REMOVED lines=12> */
.L_x_135:
[----:B------:R-:W-:Y:S05]  /*5c60*/  BSYNC B1 ;  /* 0x0000000000017941 */ /* 0x000fea0003800000 */
.L_x_134:
        /* <DEDUP_REMOVED lines=12> */
.L_x_137:
[----:B------:R-:W-:Y:S05]  /*5d30*/  BSYNC B1 ;  /* 0x0000000000017941 */ /* 0x000fea0003800000 */
.L_x_136:
        /* <DEDUP_REMOVED lines=12> */
.L_x_139:
[----:B------:R-:W-:Y:S05]  /*5e00*/  BSYNC B1 ;  /* 0x0000000000017941 */ /* 0x000fea0003800000 */
.L_x_138:
        /* <DEDUP_REMOVED lines=12> */
.L_x_141:
[----:B------:R-:W-:Y:S05]  /*5ed0*/  BSYNC B1 ;  /* 0x0000000000017941 */ /* 0x000fea0003800000 */
.L_x_140:
        /* <DEDUP_REMOVED lines=12> */
.L_x_143:
[----:B------:R-:W-:Y:S05]  /*5fa0*/  BSYNC B1 ;  /* 0x0000000000017941 */ /* 0x000fea0003800000 */
.L_x_142:
        /* <DEDUP_REMOVED lines=12> */
.L_x_145:
[----:B------:R-:W-:Y:S05]  /*6070*/  BSYNC B1 ;  /* 0x0000000000017941 */ /* 0x000fea0003800000 */
.L_x_144:
        /* <DEDUP_REMOVED lines=12> */
.L_x_147:
[----:B------:R-:W-:Y:S05]  /*6140*/  BSYNC B1 ;  /* 0x0000000000017941 */ /* 0x000fea0003800000 */
.L_x_146:
        /* <DEDUP_REMOVED lines=12> */
.L_x_149:
[----:B------:R-:W-:Y:S05]  /*6210*/  BSYNC B1 ;  /* 0x0000000000017941 */ /* 0x000fea0003800000 */
.L_x_148:
        /* <DEDUP_REMOVED lines=12> */
.L_x_151:
[----:B------:R-:W-:Y:S05]  /*62e0*/  BSYNC B1 ;  /* 0x0000000000017941 */ /* 0x000fea0003800000 */
.L_x_150:
        /* <DEDUP_REMOVED lines=12> */
.L_x_153:
[----:B------:R-:W-:Y:S05]  /*63b0*/  BSYNC B1 ;  /* 0x0000000000017941 */ /* 0x000fea0003800000 */
.L_x_152:
        /* <DEDUP_REMOVED lines=12> */
.L_x_155:
[----:B------:R-:W-:Y:S05]  /*6480*/  BSYNC B1 ;  /* 0x0000000000017941 */ /* 0x000fea0003800000 */
.L_x_154:
        /* <DEDUP_REMOVED lines=12> */
.L_x_157:
[----:B------:R-:W-:Y:S05]  /*6550*/  BSYNC B1 ;  /* 0x0000000000017941 */ /* 0x000fea0003800000 */
.L_x_156:
        /* <DEDUP_REMOVED lines=8> */
[----:B0-----:R-:W-:-:S05]  /*65e0*/  F2FP.SATFINITE.E4M3.F32.PACK_AB_MERGE_C R19, RZ, R20, RZ ;  /* 0x00000014ff13723e */ /* 0x001fca00048070ff */
[----:B------:R0:W-:Y:S01]  /*65f0*/  @!P4 STG.E.U8 desc[UR18][R10.64+0x70], R19 ;  /* 0x000070130a00c986 */ /* 0x0001e2000c101112 */
[----:B------:R-:W-:Y:S05]  /*6600*/  @P3 BRA `(.L_x_159) ;  /* 0x0000000000043947 */ /* 0x000fea0003800000 */
[----:B------:R0:W5:Y:S02]  /*6610*/  LDG.E.U8 R7, desc[UR18][R26.64+0x71] ;  /* 0x000071121a077981 */ /* 0x000164000c1e1100 */
.L_x_159:
[----:B------:R-:W-:Y:S05]  /*6620*/  BSYNC B1 ;  /* 0x0000000000017941 */ /* 0x000fea0003800000 */
.L_x_158:
[----:B-----5:R-:W-:Y:S01]  /*6630*/  LOP3.LUT R7, R7, 0xff, RZ, 0xc0, !PT ;  /* 0x000000ff07077812 */ /* 0x020fe200078ec0ff */
[----:B------:R-:W-:Y:S01]  /*6640*/  BSSY B1, `(.L_x_160) ;  /* 0x000000b000017945 */ /* 0x000fe20003800000 */
[----:B------:R-:W-:Y:S02]  /*6650*/  ISETP.LT.OR P4, PT, R29, 0x79, !P0 ;  /* 0x000000791d00780c */ /* 0x000fe40004781670 */
[----:B------:R-:W-:-:S05]  /*6660*/  F2FP.F16.E4M3.UNPACK_B R7, R7 ;  /* 0x00000007ff07723e */ /* 0x000fca00020006ff */
[----:B------:R-:W-:-:S05]  /*6670*/  HADD2.F32 R20, -RZ, R7.H0_H0 ;  /* 0x20000007ff147230 */ /* 0x000fca0000004100 */
[----:B------:R-:W-:-:S04]  /*6680*/  FMUL R7, R20, R9 ;  /* 0x0000000914077220 */ /* 0x000fc80000400000 */
[----:B------:R-:W-:-:S05]  /*6690*/  FFMA R7, R18, R8, R7 ;  /* 0x0000000812077223 */ /* 0x000fca0000000007 */
[----:B0-----:R-:W-:Y:S02]  /*66a0*/  F2FP.SATFINITE.E4M3.F32.PACK_AB_MERGE_C R19, RZ, R7, RZ ;  /* 0x00000007ff13723e */ /* 0x001fe400048070ff */
[----:B------:R-:W-:-:S03]  /*66b0*/  PRMT R7, RZ, 0x7610, R7 ;  /* 0x00007610ff077816 */ /* 0x000fc60000000007 */
[----:B------:R0:W-:Y:S01]  /*66c0*/  @!P3 STG.E.U8 desc[UR18][R10.64+0x71], R19 ;  /* 0x000071130a00b986 */ /* 0x0001e2000c101112 */
[----:B------:R-:W-:Y:S05]  /*66d0*/  @P4 BRA `(.L_x_161) ;  /* 0x0000000000044947 */ /* 0x000fea0003800000 */
[----:B------:R0:W5:Y:S02]  /*66e0*/  LDG.E.U8 R7, desc[UR18][R24.64+0x78] ;  /* 0x0000781218077981 */ /* 0x000164000c1e1100 */
.L_x_161:
[----:B------:R-:W-:Y:S05]  /*66f0*/  BSYNC B1 ;  /* 0x0000000000017941 */ /* 0x000fea0003800000 */
.L_x_160:
        /* <DEDUP_REMOVED lines=12> */
.L_x_163:
[----:B------:R-:W-:Y:S05]  /*67c0*/  BSYNC B1 ;  /* 0x0000000000017941 */ /* 0x000fea0003800000 */
.L_x_162:
        /* <DEDUP_REMOVED lines=12> */
.L_x_165:
[----:B------:R-:W-:Y:S05]  /*6890*/  BSYNC B1 ;  /* 0x0000000000017941 */ /* 0x000fea0003800000 */
.L_x_164:
[----:B-----5:R-:W-:Y:S01]  /*68a0*/  LOP3.LUT R7, R7, 0xff, RZ, 0xc0, !PT ;  /* 0x000000ff07077812 */ /* 0x020fe200078ec0ff */
[----:B------:R-:W-:Y:S01]  /*68b0*/  BSSY B1, `(.L_x_166) ;  /* 0x000000b000017945 */ /* 0x000fe20003800000 */
[----:B------:R-:W-:Y:S02]  /*68c0*/  ISETP.LT.OR P1, PT, R29, 0x7a, !P1 ;  /* 0x0000007a1d00780c */ /* 0x000fe40004f21670 */
[----:B------:R-:W-:-:S05]  /*68d0*/  F2FP.F16.E4M3.UNPACK_B R7, R7 ;  /* 0x00000007ff07723e */ /* 0x000fca00020006ff */
[----:B01----:R-:W-:Y:S01]  /*68e0*/  HADD2.F32 R12, -RZ, R7.H0_H0 ;  /* 0x20000007ff0c7230 */ /* 0x003fe20000004100 */
[----:B------:R-:W-:-:S04]  /*68f0*/  PRMT R7, RZ, 0x7610, R7 ;  /* 0x00007610ff077816 */ /* 0x000fc80000000007 */
[----:B------:R-:W-:-:S04]  /*6900*/  FMUL R12, R12, R9 ;  /* 0x000000090c0c7220 */ /* 0x000fc80000400000 */
[----:B------:R-:W-:-:S05]  /*6910*/  FFMA R12, R17, R8, R12 ;  /* 0x00000008110c7223 */ /* 0x000fca000000000c */
[----:B------:R-:W-:-:S05]  /*6920*/  F2FP.SATFINITE.E4M3.F32.PACK_AB_MERGE_C R13, RZ, R12, RZ ;  /* 0x0000000cff0d723e */ /* 0x000fca00048070ff */
[----:B------:R0:W-:Y:S01]  /*6930*/  @!P3 STG.E.U8 desc[UR18][R10.64+0x78], R13 ;  /* 0x0000780d0a00b986 */ /* 0x0001e2000c101112 */
[----:B------:R-:W-:Y:S05]  /*6940*/  @P1 BRA `(.L_x_167) ;  /* 0x0000000000041947 */ /* 0x000fea0003800000 */
[----:B------:R1:W5:Y:S02]  /*6950*/  LDG.E.U8 R7, desc[UR18][R26.64+0x79] ;  /* 0x000079121a077981 */ /* 0x000364000c1e1100 */
.L_x_167:
[----:B------:R-:W-:Y:S05]  /*6960*/  BSYNC B1 ;  /* 0x0000000000017941 */ /* 0x000fea0003800000 */
.L_x_166:
[----:B------:R-:W-:Y:S05]  /*6970*/  @P1 BRA `(.L_x_168) ;  /* 0x0000001000281947 */ /* 0x000fea0003800000 */
[----:B-----5:R-:W-:-:S04]  /*6980*/  LOP3.LUT R7, R7, 0xff, RZ, 0xc0, !PT ;  /* 0x000000ff07077812 */ /* 0x020fc800078ec0ff */
[----:B------:R-:W-:-:S05]  /*6990*/  F2FP.F16.E4M3.UNPACK_B R7, R7 ;  /* 0x00000007ff07723e */ /* 0x000fca00020006ff */
[----:B------:R-:W-:-:S05]  /*69a0*/  HADD2.F32 R12, -RZ, R7.H0_H0 ;  /* 0x20000007ff0c7230 */ /* 0x000fca0000004100 */
[----:B------:R-:W-:-:S04]  /*69b0*/  FMUL R7, R12, R9 ;  /* 0x000000090c077220 */ /* 0x000fc80000400000 */
[----:B------:R-:W-:-:S05]  /*69c0*/  FFMA R7, R16, R8, R7 ;  /* 0x0000000810077223 */ /* 0x000fca0000000007 */
[----:B------:R-:W-:-:S05]  /*69d0*/  F2FP.SATFINITE.E4M3.F32.PACK_AB_MERGE_C R7, RZ, R7, RZ ;  /* 0x00000007ff07723e */ /* 0x000fca00048070ff */
[----:B------:R0:W-:Y:S01]  /*69e0*/  STG.E.U8 desc[UR18][R10.64+0x79], R7 ;  /* 0x000079070a007986 */ /* 0x0001e2000c101112 */
[----:B------:R-:W-:Y:S05]  /*69f0*/  BRA `(.L_x_168) ;  /* 0x0000001000087947 */ /* 0x000fea0003800000 */
.L_x_39:
[----:B------:R-:W-:Y:S01]  /*6a00*/  ISETP.GE.AND P1, PT, R36, 0x1, PT ;  /* 0x000000012400780c */ /* 0x000fe20003f26270 */
[-C--:B--2---:R-:W-:Y:S01]  /*6a10*/  FMUL R143, R143, R8.reuse ;  /* 0x000000088f8f7220 */ /* 0x084fe20000400000 */
[-C--:B------:R-:W-:Y:S01]  /*6a20*/  FMUL R138, R138, R8.reuse ;  /* 0x000000088a8a7220 */ /* 0x080fe20000400000 */
[----:B------:R-:W-:Y:S01]  /*6a30*/  ISETP.GE.AND P0, PT, R36, 0x9, PT ;  /* 0x000000092400780c */ /* 0x000fe20003f06270 */
[-C--:B------:R-:W-:Y:S01]  /*6a40*/  FMUL R141, R141, R8.reuse ;  /* 0x000000088d8d7220 */ /* 0x080fe20000400000 */
[C---:B------:R-:W-:Y:S01]  /*6a50*/  ISETP.LT.OR P4, PT, R29.reuse, 0x1, !P1 ;  /* 0x000000011d00780c */ /* 0x040fe20004f81670 */
[-C--:B------:R-:W-:Y:S01]  /*6a60*/  FMUL R136, R136, R8.reuse ;  /* 0x0000000888887220 */ /* 0x080fe20000400000 */
[----:B------:R-:W-:Y:S01]  /*6a70*/  ISETP.LT.OR P5, PT, R29, 0x2, !P1 ;  /* 0x000000021d00780c */ /* 0x000fe20004fa1670 */
[-C--:B------:R-:W-:Y:S01]  /*6a80*/  FMUL R139, R139, R8.reuse ;  /* 0x000000088b8b7220 */ /* 0x080fe20000400000 */
[----:B------:R-:W-:Y:S01]  /*6a90*/  F2FP.SATFINITE.E4M3.F32.PACK_AB_MERGE_C R143, RZ, R143, RZ ;  /* 0x0000008fff8f723e */ /* 0x000fe200048070ff */
[----:B------:R-:W-:Y:S01]  /*6aa0*/  FMUL R134, R134, R8 ;  /* 0x0000000886867220 */ /* 0x000fe20000400000 */
[----:B------:R-:W-:Y:S01]  /*6ab0*/  F2FP.SATFINITE.E4M3.F32.PACK_AB_MERGE_C R7, RZ, R138, RZ ;  /* 0x0000008aff07723e */ /* 0x000fe200048070ff */
[-C--:B------:R-:W-:Y:S01]  /*6ac0*/  FMUL R137, R137, R8.reuse ;  /* 0x0000000889897220 */ /* 0x080fe20000400000 */
[C---:B------:R-:W-:Y:S01]  /*6ad0*/  ISETP.LT.OR P3, PT, R29.reuse, 0x1, !P0 ;  /* 0x000000011d00780c */ /* 0x040fe20004761670 */
[-C--:B------:R-:W-:Y:S01]  /*6ae0*/  FMUL R132, R132, R8.reuse ;  /* 0x0000000884847220 */ /* 0x080fe20000400000 */
[----:B------:R-:W-:Y:S01]  /*6af0*/  ISETP.LT.OR P6, PT, R29, 0xa, !P1 ;  /* 0x0000000a1d00780c */ /* 0x000fe20004fc1670 */
[-C--:B------:R-:W-:Y:S01]  /*6b00*/  FMUL R135, R135, R8.reuse ;  /* 0x0000000887877220 */ /* 0x080fe20000400000 */
[----:B------:R-:W-:Y:S01]  /*6b10*/  F2FP.SATFINITE.E4M3.F32.PACK_AB_MERGE_C R141, RZ, R141, RZ ;  /* 0x0000008dff8d723e */ /* 0x000fe200048070ff */
[----:B------:R-:W-:Y:S01]  /*6b20*/  @!P4 STG.E.U8 desc[UR18][R12.64], R143 ;  /* 0x0000008f0c00c986 */ /* 0x000fe2000c101112 */
[C---:B------:R-:W-:Y:S01]  /*6b30*/  ISETP.LT.OR P4, PT, R29.reuse, 0x2, !P0 ;  /* 0x000000021d00780c */ /* 0x040fe20004781670 */
[----:B------:R-:W-:Y:S01]  /*6b40*/  FMUL R130, R130, R8 ;  /* 0x0000000882827220 */ /* 0x000fe20000400000 */
[----:B------:R-:W-:Y:S01]  /*6b50*/  F2FP.SATFINITE.E4M3.F32.PACK_AB_MERGE_C R25, RZ, R136, RZ ;  /* 0x00000088ff19723e */ /* 0x000fe200048070ff */
[----:B------:R0:W-:Y:S01]  /*6b60*/  @!P5 STG.E.U8 desc[UR18][R12.64+0x1], R7 ;  /* 0x000001070c00d986 */ /* 0x0001e2000c101112 */
[----:B------:R-:W-:Y:S01]  /*6b70*/  ISETP.LT.OR P5, PT, R29, 0x9, !P1 ;  /* 0x000000091d00780c */ /* 0x000fe20004fa1670 */
[-C--:B------:R-:W-:Y:S01]  /*6b80*/  FMUL R133, R133, R8.reuse ;  /* 0x0000000885857220 */ /* 0x080fe20000400000 */
[----:B------:R-:W-:Y:S01]  /*6b90*/  F2FP.SATFINITE.E4M3.F32.PACK_AB_MERGE_C R139, RZ, R139, RZ ;  /* 0x0000008bff8b723e */ /* 0x000fe200048070ff */
[----:B------:R-:W-:Y:S01]  /*6ba0*/  @!P3 STG.E.U8 desc[UR18][R10.64], R141 ;  /* 0x0000008d0a00b986 */ /* 0x000fe2000c101112 */
[----:B------:R-:W-:Y:S01]  /*6bb0*/  ISETP.LT.OR P3, PT, R29, 0x9, !P0 ;  /* 0x000000091d00780c */ /* 0x000fe20004761670 */
[-C--:B------:R-:W-:Y:S01]  /*6bc0*/  FMUL R128, R128, R8.reuse ;  /* 0x0000000880807220 */ /* 0x080fe20000400000 */
[----:B------:R-:W-:Y:S01]  /*6bd0*/  F2FP.SATFINITE.E4M3.F32.PACK_AB_MERGE_C R137, RZ, R137, RZ ;  /* 0x00000089ff89723e */ /* 0x000fe200048070ff */
[-C--:B------:R-:W-:Y:S01]  /*6be0*/  FMUL R131, R131, R8.reuse ;  /* 0x0000000883837220 */ /* 0x080fe20000400000 */
[----:B------:R-:W-:Y:S01]  /*6bf0*/  F2FP.SATFINITE.E4M3.F32.PACK_AB_MERGE_C R135, RZ, R135, RZ ;  /* 0x00000087ff87723e */ /* 0x000fe200048070ff */
[----:B------:R1:W-:Y:S01]  /*6c00*/  @!P4 STG.E.U8 desc[UR18][R10.64+0x1], R25 ;  /* 0x000001190a00c986 */ /* 0x0003e2000c101112 */
[C---:B------:R-:W-:Y:S01]  /*6c10*/  ISETP.LT.OR P4, PT, R29.reuse, 0xa, !P0 ;  /* 0x0000000a1d00780c */ /* 0x040fe20004781670 */
[----:B------:R-:W-:Y:S01]  /*6c20*/  FMUL R126, R126, R8 ;  /* 0x000000087e7e7220 */ /* 0x000fe20000400000 */
[----:B0-----:R-:W-:Y:S01]  /*6c30*/  F2FP.SATFINITE.E4M3.F32.PACK_AB_MERGE_C R7, RZ, R134, RZ ;  /* 0x00000086ff07723e */ /* 0x001fe200048070ff */
[----:B------:R-:W-:Y:S01]  /*6c40*/  @!P5 STG.E.U8 desc[UR18][R12.64+0x8], R139 ;  /* 0x0000088b0c00d986 */ /* 0x000fe2000c101112 */
[----:B------:R-:W-:Y:S01]  /*6c50*/  ISETP.LT.OR P5, PT, R29, 0x11, !P1 ;  /* 0x000000111d00780c */ /* 0x000fe20004fa1670 */
[-C--:B------:R-:W-:Y:S01]  /*6c60*/  FMUL R129, R129, R8.reuse ;  /* 0x0000000881817220 */ /* 0x080fe20000400000 */
[----:B------:R-:W-:Y:S01]  /*6c70*/  F2FP.SATFINITE.E4M3.F32.PACK_AB_MERGE_C R133, RZ, R133, RZ ;  /* 0x00000085ff85723e */ /* 0x000fe200048070ff */
[----:B------:R0:W-:Y:S01]  /*6c80*/  @!P6 STG.E.U8 desc[UR18][R12.64+0x9], R7 ;  /* 0x000009070c00e986 */ /* 0x0001e2000c101112 */
[----:B------:R-:W-:Y:S01]  /*6c90*/  ISETP.LT.OR P6, PT, R29, 0x12, !P1 ;  /* 0x000000121d00780c */ /* 0x000fe20004fc1670 */
[----:B------:R-:W-:Y:S01]  /*6ca0*/  FMUL R124, R124, R8 ;  /* 0x000000087c7c7220 */ /* 0x000fe20000400000 */
[----:B------:R-:W-:Y:S01]  /*6cb0*/  F2FP.SATFINITE.E4M3.F32.PACK_AB_MERGE_C R131, RZ, R131, RZ ;  /* 0x00000083ff83723e */ /* 0x000fe200048070ff */
[----:B------:R-:W-:Y:S01]  /*6cc0*/  @!P3 STG.E.U8 desc[UR18][R10.64+0x8], R137 ;  /* 0x000008890a00b986 */ /* 0x000fe2000c101112 */
[----:B-1----:R-:W-:Y:S01]  /*6cd0*/  F2FP.SATFINITE.E4M3.F32.PACK_AB_MERGE_C R25, RZ, R132, RZ ;  /* 0x00000084ff19723e */ /* 0x002fe200048070ff */
[-C--:B------:R-:W-:Y:S01]  /*6ce0*/  FMUL R127, R127, R8.reuse ;  /* 0x000000087f7f7220 */ /* 0x080fe20000400000 */
[C---:B------:R-:W-:Y:S01]  /*6cf0*/  ISETP.LT.OR P3, PT, R29.reuse, 0x11, !P0 ;  /* 0x000000111d00780c */ /* 0x040fe20004761670 */
[-C--:B------:R-:W-:Y:S01]  /*6d00*/  FMUL R122, R122, R8.reuse ;  /* 0x000000087a7a7220 */ /* 0x080fe20000400000 */
[----:B------:R-:W-:Y:S01]  /*6d10*/  F2FP.SATFINITE.E4M3.F32.PACK_AB_MERGE_C R129, RZ, R129, RZ ;  /* 0x00000081ff81723e */ /* 0x000fe200048070ff */
[----:B------:R1:W-:Y:S01]  /*6d20*/  @!P4 STG.E.U8 desc[UR18][R10.64+0x9], R25 ;  /* 0x000009190a00c986 */ /* 0x0003e2000c101112 */
[----:B------:R-:W-:Y:S01]  /*6d30*/  ISETP.LT.OR P4, PT, R29, 0x12, !P0 ;  /* 0x000000121d00780c */ /* 0x000fe20004781670 */
[----:B------:R-:W-:Y:S01]  /*6d40*/  FMUL R125, R125, R8 ;  /* 0x000000087d7d7220 */ /* 0x000fe20000400000 */
[----:B0-----:R-:W-:Y:S01]  /*6d50*/  F2FP.SATFINITE.E4M3.F32.PACK_AB_MERGE_C R7, RZ, R130, RZ ;  /* 0x00000082ff07723e */ /* 0x001fe200048070ff */
[----:B------:R-:W-:Y:S01]  /*6d60*/  @!P5 STG.E.U8 desc[UR18][R12.64+0x10], R135 ;  /* 0x000010870c00d986 */ /* 0x000fe2000c101112 */
[C---:B------:R-:W-:Y:S01]  /*6d70*/  ISETP.LT.OR P5, PT, R29.reuse, 0x19, !P1 ;  /* 0x000000191d00780c */ /* 0x040fe20004fa1670 */
[-C--:B------:R-:W-:Y:S01]  /*6d80*/  FMUL R120, R120, R8.reuse ;  /* 0x0000000878787220 */ /* 0x080fe20000400000 */
[----:B------:R-:W-:Y:S01]  /*6d90*/  F2FP.SATFINITE.E4M3.F32.PACK_AB_MERGE_C R127, RZ, R127, RZ ;  /* 0x0000007fff7f723e */ /* 0x000fe200048070ff */
[----:B------:R0:W-:Y:S01]  /*6da0*/  @!P6 STG.E.U8 desc[UR18][R12.64+0x11], R7 ;  /* 0x000011070c00e986 */ /* 0x0001e2000c101112 */
[----:B------:R-:W-:Y:S01]  /*6db0*/  ISETP.LT.OR P6, PT, R29, 0x1a, !P1 ;  /* 0x0000001a1d00780c */ /* 0x000fe20004fc1670 */
[-C--:B------:R-:W-:Y:S01]  /*6dc0*/  FMUL R123, R123, R8.reuse ;  /* 0x000000087b7b7220 */ /* 0x080fe20000400000 */
[----:B------:R-:W-:Y:S01]  /*6dd0*/  FMUL R118, R118, R8 ;  /* 0x0000000876767220 */ /* 0x000fe20000400000 */
[----:B-1----:R-:W-:Y:S01]  /*6de0*/  F2FP.SATFINITE.E4M3.F32.PACK_AB_MERGE_C R25, RZ, R128, RZ ;  /* 0x00000080ff19723e */ /* 0x002fe200048070ff */
[----:B------:R-:W-:Y:S01]  /*6df0*/  @!P3 STG.E.U8 desc[UR18][R10.64+0x10], R133 ;  /* 0x000010850a00b986 */ /* 0x000fe2000c101112 */
[----:B------:R-:W-:Y:S01]  /*6e00*/  ISETP.LT.OR P3, PT, R29, 0x19, !P0 ;  /* 0x000000191d00780c */ /* 0x000fe20004761670 */
        /* <DEDUP_REMOVED lines=35> */
[----:B------:R-:W-:Y:S01]  /*7040*/  ISETP.LT.OR P3, PT, R29, 0x29, !P0 ;  /* 0x000000291d00780c */ /* 0x000fe20004761670 */
[-C--:B------:R-:W-:Y:S01]  /*7050*/  FMUL R111, R111, R8.reuse ;  /* 0x000000086f6f7220 */ /* 0x080fe20000400000 */
[-C--:B------:R-:W-:Y:S01]  /*7060*/  FMUL R106, R106, R8.reuse ;  /* 0x000000086a6a7220 */ /* 0x080fe20000400000 */
        /* <DEDUP_REMOVED lines=104> */
[----:B------:R-:W-:-:S02]  /*76f0*/  ISETP.LT.OR P3, PT, R29, 0x59, !P0 ;  /* 0x000000591d00780c */ /* 0x000fc40004761670 */
[----:B------:R-:W-:Y:S01]  /*7700*/  F2FP.SATFINITE.E4M3.F32.PACK_AB_MERGE_C R21, RZ, R21, RZ ;  /* 0x00000015ff15723e */ /* 0x000fe200048070ff */
[----:B------:R1:W-:Y:S01]  /*7710*/  @!P4 STG.E.U8 desc[UR18][R10.64+0x51], R25 ;  /* 0x000051190a00c986 */ /* 0x0003e2000c101112 */
[C---:B------:R-:W-:Y:S02]  /*7720*/  ISETP.LT.OR P4, PT, R29.reuse, 0x5a, !P0 ;  /* 0x0000005a1d00780c */ /* 0x040fe40004781670 */
[----:B0-----:R-:W-:Y:S01]  /*7730*/  F2FP.SATFINITE.E4M3.F32.PACK_AB_MERGE_C R7, RZ, R94, RZ ;  /* 0x0000005eff07723e */ /* 0x001fe200048070ff */
[----:B------:R-:W-:Y:S01]  /*7740*/  @!P5 STG.E.U8 desc[UR18][R12.64+0x58], R99 ;  /* 0x000058630c00d986 */ /* 0x000fe2000c101112 */
[C---:B------:R-:W-:Y:S02]  /*7750*/  ISETP.LT.OR P5, PT, R29.reuse, 0x61, !P1 ;  /* 0x000000611d00780c */ /* 0x040fe40004fa1670 */
[----:B------:R-:W-:Y:S01]  /*7760*/  F2FP.SATFINITE.E4M3.F32.PACK_AB_MERGE_C R15, RZ, R15, RZ ;  /* 0x0000000fff0f723e */ /* 0x000fe200048070ff */
[----:B------:R0:W-:Y:S01]  /*7770*/  @!P6 STG.E.U8 desc[UR18][R12.64+0x59], R7 ;  /* 0x000059070c00e986 */ /* 0x0001e2000c101112 */
[----:B------:R-:W-:-:S02]  /*7780*/  ISETP.LT.OR P6, PT, R29, 0x62, !P1 ;  /* 0x000000621d00780c */ /* 0x000fc40004fc1670 */
[----:B------:R-:W-:Y:S01]  /*7790*/  F2FP.SATFINITE.E4M3.F32.PACK_AB_MERGE_C R17, RZ, R17, RZ ;  /* 0x00000011ff11723e */ /* 0x000fe200048070ff */
[----:B------:R-:W-:Y:S01]  /*77a0*/  @!P3 STG.E.U8 desc[UR18][R10.64+0x58], R97 ;  /* 0x000058610a00b986 */ /* 0x000fe2000c101112 */
[----:B-1----:R-:W-:Y:S02]  /*77b0*/  F2FP.SATFINITE.E4M3.F32.PACK_AB_MERGE_C R25, RZ, R92, RZ ;  /* 0x0000005cff19723e */ /* 0x002fe400048070ff */
[----:B------:R-:W-:-:S03]  /*77c0*/  ISETP.LT.OR P3, PT, R29, 0x61, !P0 ;  /* 0x000000611d00780c */ /* 0x000fc60004761670 */
[----:B------:R1:W-:Y:S01]  /*77d0*/  @!P4 STG.E.U8 desc[UR18][R10.64+0x59], R25 ;  /* 0x000059190a00c986 */ /* 0x0003e2000c101112 */
[C---:B------:R-:W-:Y:S02]  /*77e0*/  ISETP.LT.OR P4, PT, R29.reuse, 0x62, !P0 ;  /* 0x000000621d00780c */ /* 0x040fe40004781670 */
[----:B0-----:R-:W-:Y:S01]  /*77f0*/  F2FP.SATFINITE.E4M3.F32.PACK_AB_MERGE_C R7, RZ, R90, RZ ;  /* 0x0000005aff07723e */ /* 0x001fe200048070ff */
[----:B------:R-:W-:Y:S01]  /*7800*/  @!P5 STG.E.U8 desc[UR18][R12.64+0x60], R93 ;  /* 0x0000605d0c00d986 */ /* 0x000fe2000c101112 */
[----:B------:R-:W-:-:S03]  /*7810*/  ISETP.LT.OR P5, PT, R29, 0x69, !P1 ;  /* 0x000000691d00780c */ /* 0x000fc60004fa1670 */
[----:B------:R0:W-:Y:S01]  /*7820*/  @!P6 STG.E.U8 desc[UR18][R12.64+0x61], R7 ;  /* 0x000061070c00e986 */ /* 0x0001e2000c101112 */
[C---:B------:R-:W-:Y:S02]  /*7830*/  ISETP.LT.OR P6, PT, R29.reuse, 0x6a, !P1 ;  /* 0x0000006a1d00780c */ /* 0x040fe40004fc1670 */
[----:B-1----:R-:W-:Y:S01]  /*7840*/  F2FP.SATFINITE.E4M3.F32.PACK_AB_MERGE_C R25, RZ, R88, RZ ;  /* 0x00000058ff19723e */ /* 0x002fe200048070ff */
[----:B------:R-:W-:Y:S01]  /*7850*/  @!P3 STG.E.U8 desc[UR18][R10.64+0x60], R95 ;  /* 0x0000605f0a00b986 */ /* 0x000fe2000c101112 */
        /* <DEDUP_REMOVED lines=11> */
[----:B------:R-:W-:Y:S01]  /*7910*/  @!P4 STG.E.U8 desc[UR18][R10.64+0x69], R25 ;  /* 0x000069190a00c986 */ /* 0x000fe2000c101112 */
[C---:B------:R-:W-:Y:S02]  /*7920*/  ISETP.LT.OR P4, PT, R29.reuse, 0x79, !P1 ;  /* 0x000000791d00780c */ /* 0x040fe40004f81670 */
[C---:B------:R-:W-:Y:S01]  /*7930*/  ISETP.LT.OR P1, PT, R29.reuse, 0x7a, !P1 ;  /* 0x0000007a1d00780c */ /* 0x040fe20004f21670 */
[----:B------:R1:W-:Y:S01]  /*7940*/  @!P5 STG.E.U8 desc[UR18][R12.64+0x70], R23 ;  /* 0x000070170c00d986 */ /* 0x0003e2000c101112 */
[C---:B------:R-:W-:Y:S02]  /*7950*/  ISETP.LT.OR P5, PT, R29.reuse, 0x72, !P0 ;  /* 0x000000721d00780c */ /* 0x040fe400047a1670 */
[----:B0-----:R-:W-:Y:S01]  /*7960*/  F2FP.SATFINITE.E4M3.F32.PACK_AB_MERGE_C R7, RZ, R18, RZ ;  /* 0x00000012ff07723e */ /* 0x001fe200048070ff */
[----:B------:R0:W-:Y:S01]  /*7970*/  @!P6 STG.E.U8 desc[UR18][R12.64+0x71], R19 ;  /* 0x000071130c00e986 */ /* 0x0001e2000c101112 */
[C---:B------:R-:W-:Y:S02]  /*7980*/  ISETP.LT.OR P6, PT, R29.reuse, 0x79, !P0 ;  /* 0x000000791d00780c */ /* 0x040fe400047c1670 */
[----:B------:R-:W-:Y:S01]  /*7990*/  ISETP.LT.OR P0, PT, R29, 0x7a, !P0 ;  /* 0x0000007a1d00780c */ /* 0x000fe20004701670 */
[----:B------:R2:W-:Y:S01]  /*79a0*/  @!P3 STG.E.U8 desc[UR18][R10.64+0x70], R21 ;  /* 0x000070150a00b986 */ /* 0x0005e2000c101112 */
[----:B-1----:R-:W-:-:S05]  /*79b0*/  F2FP.SATFINITE.E4M3.F32.PACK_AB_MERGE_C R23, RZ, R16, RZ ;  /* 0x00000010ff17723e */ /* 0x002fca00048070ff */
[----:B------:R2:W-:Y:S01]  /*79c0*/  @!P5 STG.E.U8 desc[UR18][R10.64+0x71], R7 ;  /* 0x000071070a00d986 */ /* 0x0005e2000c101112 */
[----:B0-----:R-:W-:-:S03]  /*79d0*/  F2FP.SATFINITE.E4M3.F32.PACK_AB_MERGE_C R19, RZ, R14, RZ ;  /* 0x0000000eff13723e */ /* 0x001fc600048070ff */
[----:B------:R2:W-:Y:S04]  /*79e0*/  @!P4 STG.E.U8 desc[UR18][R12.64+0x78], R15 ;  /* 0x0000780f0c00c986 */ /* 0x0005e8000c101112 */
[----:B------:R2:W-:Y:S04]  /*79f0*/  @!P1 STG.E.U8 desc[UR18][R12.64+0x79], R19 ;  /* 0x000079130c009986 */ /* 0x0005e8000c101112 */
[----:B------:R2:W-:Y:S04]  /*7a00*/  @!P6 STG.E.U8 desc[UR18][R10.64+0x78], R17 ;  /* 0x000078110a00e986 */ /* 0x0005e8000c101112 */
[----:B------:R2:W-:Y:S02]  /*7a10*/  @!P0 STG.E.U8 desc[UR18][R10.64+0x79], R23 ;  /* 0x000079170a008986 */ /* 0x0005e4000c101112 */
.L_x_168:
[----:B------:R-:W-:Y:S05]  /*7a20*/  BSYNC B0 ;  /* 0x0000000000007941 */ /* 0x000fea0003800000 */
.L_x_38:
[----:B------:R-:W-:Y:S01]  /*7a30*/  ULDC UR6, c[0x0][0xc] ;  /* 0x0000030000067ab9 */ /* 0x000fe20000000800 */
[----:B------:R-:W-:Y:S01]  /*7a40*/  ULDC UR7, c[0x0][0x10] ;  /* 0x0000040000077ab9 */ /* 0x000fe20000000800 */
[----:B0-2--5:R-:W0:Y:S01]  /*7a50*/  LDC R7, c[0x0][0x14] ;  /* 0x00000500ff077b82 */ /* 0x025e220000000800 */
[----:B------:R-:W-:Y:S01]  /*7a60*/  UIMAD.WIDE.U32 UR6, UR6, UR7, URZ ;  /* 0x00000007060672a5 */ /* 0x000fe2000f8e003f */
[----:B----4-:R-:W-:Y:S01]  /*7a70*/  PRMT R10, RZ, 0x7610, R10 ;  /* 0x00007610ff0a7816 */ /* 0x010fe2000000000a */
[----:B------:R-:W-:-:S04]  /*7a80*/  IMAD.MOV.U32 R11, RZ, RZ, -0x1 ;  /* 0xffffffffff0b7424 */ /* 0x000fc800078e00ff */
[----:B0-----:R-:W-:-:S04]  /*7a90*/  IMAD.WIDE.U32 R2, R7, UR6, R2 ;  /* 0x0000000607027c25 */ /* 0x001fc8000f8e0002 */
[----:B------:R-:W-:Y:S01]  /*7aa0*/  IMAD R7, R7, UR7, RZ ;  /* 0x0000000707077c24 */ /* 0x000fe2000f8e02ff */
[----:B------:R-:W-:Y:S02]  /*7ab0*/  ULDC.64 UR6, c[0x0][0x650] ;  /* 0x0001940000067ab9 */ /* 0x000fe40000000a00 */
[----:B------:R-:W-:Y:S01]  /*7ac0*/  ISETP.GE.U32.AND P0, PT, R2, UR6, PT ;  /* 0x0000000602007c0c */ /* 0x000fe2000bf06070 */
[----:B------:R-:W-:Y:S02]  /*7ad0*/  IMAD.IADD R3, R3, 0x1, R7 ;  /* 0x0000000103037824 */ /* 0x000fe400078e0207 */
[----:B------:R-:W-:-:S03]  /*7ae0*/  IMAD.MOV.U32 R7, RZ, RZ, -0x1 ;  /* 0xffffffffff077424 */ /* 0x000fc600078e00ff */
[----:B------:R-:W-:-:S13]  /*7af0*/  ISETP.GE.U32.AND.EX P0, PT, R3, UR7, PT, P0 ;  /* 0x0000000703007c0c */ /* 0x000fda000bf06100 */
[----:B------:R-:W-:Y:S05]  /*7b00*/  @P0 BRA `(.L_x_169) ;  /* 0x0000000400600947 */ /* 0x000fea0003800000 */
[----:B------:R-:W0:Y:S01]  /*7b10*/  S2R R22, SR_CTAID.X ;  /* 0x0000000000167919 */ /* 0x000e220000002500 */
[----:B------:R-:W2:Y:S01]  /*7b20*/  LDC.64 R16, c[0x0][0x628] ;  /* 0x00018a00ff107b82 */ /* 0x000ea20000000a00 */
[----:B------:R-:W-:Y:S01]  /*7b30*/  ULDC UR6, c[0x0][0x150] ;  /* 0x0000540000067ab9 */ /* 0x000fe20000000800 */
[----:B------:R-:W-:Y:S01]  /*7b40*/  IMAD.MOV.U32 R14, RZ, RZ, R2 ;  /* 0x000000ffff0e7224 */ /* 0x000fe200078e0002 */
[----:B------:R-:W4:Y:S01]  /*7b50*/  S2R R24, SR_CTAID.Y ;  /* 0x0000000000187919 */ /* 0x000f220000002600 */
[----:B------:R-:W-:-:S04]  /*7b60*/  IMAD.MOV.U32 R15, RZ, RZ, R3 ;  /* 0x000000ffff0f7224 */ /* 0x000fc800078e0003 */
[----:B------:R-:W1:Y:S08]  /*7b70*/  LDC R25, c[0x0][0x144] ;  /* 0x00005100ff197b82 */ /* 0x000e700000000800 */
[----:B------:R-:W1:Y:S08]  /*7b80*/  LDC R18, c[0x0][0x630] ;  /* 0x00018c00ff127b82 */ /* 0x000e700000000800 */
[----:B------:R-:W1:Y:S01]  /*7b90*/  LDC.64 R20, c[0x0][0x620] ;  /* 0x00018800ff147b82 */ /* 0x000e620000000a00 */
[----:B--2---:R-:W-:-:S04]  /*7ba0*/  ISETP.NE.U32.AND P0, PT, R16, RZ, PT ;  /* 0x000000ff1000720c */ /* 0x004fc80003f05070 */
[----:B------:R-:W-:Y:S02]  /*7bb0*/  ISETP.NE.AND.EX P0, PT, R17, RZ, PT, P0 ;  /* 0x000000ff1100720c */ /* 0x000fe40003f05300 */
[----:B0-----:R-:W-:-:S05]  /*7bc0*/  I2FP.F32.U32 R7, R22 ;  /* 0x0000001600077245 */ /* 0x001fca0000201000 */
[----:B------:R-:W-:-:S04]  /*7bd0*/  FMUL R7, R7, UR6 ;  /* 0x0000000607077c20 */ /* 0x000fc80008400000 */
[----:B------:R0:W2:Y:S02]  /*7be0*/  F2I.U32.TRUNC.NTZ R23, R7 ;  /* 0x0000000700177305 */ /* 0x0000a4000020f000 */
[----:B----4-:R-:W-:Y:S05]  /*7bf0*/  @!P0 BRA `(.L_x_170) ;  /* 0x0000000000288947 */ /* 0x010fea0003800000 */
[----:B0-----:R-:W0:Y:S02]  /*7c00*/  LDC R7, c[0x0][0x634] ;  /* 0x00018d00ff077b82 */ /* 0x001e240000000800 */
        /* <DEDUP_REMOVED lines=9> */
.L_x_170:
[-CC-:B-1----:R-:W-:Y:S01]  /*7ca0*/  SHF.R.U64 R19, R14, R18.reuse, R15.reuse ;  /* 0x000000120e137219 */ /* 0x182fe2000000120f */
[----:B------:R-:W1:Y:S01]  /*7cb0*/  LDC.64 R30, c[0x0][0x640] ;  /* 0x00019000ff1e7b82 */ /* 0x000e620000000a00 */
[----:B0-----:R-:W-:Y:S01]  /*7cc0*/  SHF.R.U32.HI R7, RZ, R18, R15 ;  /* 0x00000012ff077219 */ /* 0x001fe2000001160f */
[----:B--2---:R-:W-:Y:S01]  /*7cd0*/  IMAD.MOV R23, RZ, RZ, -R23 ;  /* 0x000000ffff177224 */ /* 0x004fe200078e0a17 */
[----:B------:R-:W-:Y:S01]  /*7ce0*/  IADD3 R13, P0, RZ, -R19, RZ ;  /* 0x80000013ff0d7210 */ /* 0x000fe20007f1e0ff */
[----:B------:R-:W-:Y:S02]  /*7cf0*/  ULDC UR6, c[0x0][0x154] ;  /* 0x0000550000067ab9 */ /* 0x000fe40000000800 */
[----:B------:R-:W-:Y:S02]  /*7d00*/  IMAD R25, R25, R23, R22 ;  /* 0x0000001719197224 */ /* 0x000fe400078e0216 */
[----:B------:R-:W0:Y:S01]  /*7d10*/  LDC R14, c[0x0][0x618] ;  /* 0x00018600ff0e7b82 */ /* 0x000e220000000800 */
[----:B------:R-:W-:-:S02]  /*7d20*/  IMAD.X R7, RZ, RZ, ~R7, P0 ;  /* 0x000000ffff077224 */ /* 0x000fc400000e0e07 */
[----:B------:R-:W-:-:S04]  /*7d30*/  IMAD.WIDE.U32 R10, R13, R20, R2 ;  /* 0x000000140d0a7225 */ /* 0x000fc800078e0002 */
[----:B------:R-:W-:Y:S01]  /*7d40*/  IMAD R12, R7, R20, RZ ;  /* 0x00000014070c7224 */ /* 0x000fe200078e02ff */
[----:B---3--:R-:W2:Y:S03]  /*7d50*/  LDC R26, c[0x0][0x608] ;  /* 0x00018200ff1a7b82 */ /* 0x008ea60000000800 */
[----:B------:R-:W-:Y:S02]  /*7d60*/  IMAD R7, R13, R21, R12 ;  /* 0x000000150d077224 */ /* 0x000fe400078e020c */
[----:B------:R-:W-:Y:S02]  /*7d70*/  IMAD.MOV.U32 R13, RZ, RZ, 0x1 ;  /* 0x00000001ff0d7424 */ /* 0x000fe400078e00ff */
[----:B------:R-:W-:Y:S01]  /*7d80*/  IMAD.IADD R7, R11, 0x1, R7 ;  /* 0x000000010b077824 */ /* 0x000fe200078e0207 */
[----:B------:R-:W3:Y:S01]  /*7d90*/  LDC R28, c[0x0][0x658] ;  /* 0x00019600ff1c7b82 */ /* 0x000ee20000000800 */
[----:B------:R-:W-:-:S02]  /*7da0*/  I2FP.F32.U32 R11, R24 ;  /* 0x00000018000b7245 */ /* 0x000fc40000201000 */
[----:B-1----:R-:W-:-:S03]  /*7db0*/  ISETP.NE.U32.AND P0, PT, R30, RZ, PT ;  /* 0x000000ff1e00720c */ /* 0x002fc60003f05070 */
[----:B------:R-:W-:Y:S01]  /*7dc0*/  FMUL R12, R11, UR6 ;  /* 0x000000060b0c7c20 */ /* 0x000fe20008400000 */
[----:B------:R-:W-:Y:S01]  /*7dd0*/  ISETP.NE.AND.EX P0, PT, R31, RZ, PT, P0 ;  /* 0x000000ff1f00720c */ /* 0x000fe20003f05300 */
[----:B------:R-:W1:Y:S01]  /*7de0*/  LDC R23, c[0x0][0x148] ;  /* 0x00005200ff177b82 */ /* 0x000e620000000800 */
[-CC-:B0-----:R-:W-:Y:S01]  /*7df0*/  SHF.R.U64 R18, R10, R14.reuse, R7.reuse ;  /* 0x0000000e0a127219 */ /* 0x181fe20000001207 */
[----:B------:R0:W4:Y:S01]  /*7e00*/  F2I.U32.TRUNC.NTZ R20, R12 ;  /* 0x0000000c00147305 */ /* 0x000122000020f000 */
[----:B------:R-:W-:Y:S01]  /*7e10*/  SHF.R.U32.HI R7, RZ, R14, R7 ;  /* 0x0000000eff077219 */ /* 0x000fe20000011607 */
[----:B------:R-:W-:-:S04]  /*7e20*/  IMAD.MOV.U32 R11, RZ, RZ, -0x1 ;  /* 0xffffffffff0b7424 */ /* 0x000fc800078e00ff */
[----:B------:R-:W0:Y:S01]  /*7e30*/  LDC R22, c[0x0][0x600] ;  /* 0x00018000ff167b82 */ /* 0x000e220000000800 */
[-CC-:B--2---:R-:W-:Y:S02]  /*7e40*/  SHF.R.U64 R16, R18, R26.reuse, R7.reuse ;  /* 0x0000001a12107219 */ /* 0x184fe40000001207 */
[----:B------:R-:W-:-:S05]  /*7e50*/  SHF.R.U32.HI R7, RZ, R26, R7 ;  /* 0x0000001aff077219 */ /* 0x000fca0000011607 */
[----:B------:R-:W2:Y:S01]  /*7e60*/  LDC R29, c[0x0][0x648] ;  /* 0x00019200ff1d7b82 */ /* 0x000ea20000000800 */
[-C--:B---3--:R-:W-:Y:S02]  /*7e70*/  SHF.L.U32 R10, R11, R28.reuse, RZ ;  /* 0x0000001c0b0a7219 */ /* 0x088fe400000006ff */
[--C-:B------:R-:W-:Y:S02]  /*7e80*/  SHF.R.U64 R21, R16, R28, R7.reuse ;  /* 0x0000001c10157219 */ /* 0x100fe40000001207 */
[----:B------:R-:W-:Y:S02]  /*7e90*/  LOP3.LUT R27, RZ, R10, RZ, 0x33, !PT ;  /* 0x0000000aff1b7212 */ /* 0x000fe400078e33ff */
[-C--:B------:R-:W-:Y:S01]  /*7ea0*/  SHF.R.U32.HI R11, RZ, R28.reuse, R7 ;  /* 0x0000001cff0b7219 */ /* 0x080fe20000011607 */
[----:B------:R-:W3:Y:S01]  /*7eb0*/  LDC R32, c[0x0][0x638] ;  /* 0x00018e00ff207b82 */ /* 0x000ee20000000800 */
[----:B------:R-:W-:Y:S01]  /*7ec0*/  SHF.L.U32 R26, R13, R28, RZ ;  /* 0x0000001c0d1a7219 */ /* 0x000fe200000006ff */
[----:B------:R-:W-:-:S06]  /*7ed0*/  IMAD.MOV.U32 R10, RZ, RZ, R21 ;  /* 0x000000ffff0a7224 */ /* 0x000fcc00078e0015 */
[----:B------:R-:W0:Y:S01]  /*7ee0*/  LDC R33, c[0x0][0x610] ;  /* 0x00018400ff217b82 */ /* 0x000e220000000800 */
[----:B----4-:R-:W-:Y:S05]  /*7ef0*/  @!P0 BRA `(.L_x_171) ;  /* 0x0000000000288947 */ /* 0x010fea0003800000 */
[----:B------:R-:W4:Y:S02]  /*7f00*/  LDC R10, c[0x0][0x64c] ;  /* 0x00019300ff0a7b82 */ /* 0x000f240000000800 */
[----:B----4-:R-:W-:-:S05]  /*7f10*/  IADD3 R7, P0, R21, R10, RZ ;  /* 0x0000000a15077210 */ /* 0x010fca0007f1e0ff */
[----:B------:R-:W-:-:S04]  /*7f20*/  IMAD.X R17, RZ, RZ, R11, P0 ;  /* 0x000000ffff117224 */ /* 0x000fc800000e060b */
[----:B------:R-:W-:-:S04]  /*7f30*/  IMAD.WIDE.U32 R10, R17, R30, RZ ;  /* 0x0000001e110a7225 */ /* 0x000fc800078e00ff */
[----:B0-----:R-:W-:-:S04]  /*7f40*/  IMAD.WIDE.U32 R12, P0, R7, R31, R10 ;  /* 0x0000001f070c7225 */ /* 0x001fc8000780000a */
[----:B------:R-:W-:-:S04]  /*7f50*/  IMAD.WIDE.U32 R10, R7, R30, RZ ;  /* 0x0000001e070a7225 */ /* 0x000fc800078e00ff */
[----:B------:R-:W-:Y:S01]  /*7f60*/  IMAD.X R15, RZ, RZ, RZ, P0 ;  /* 0x000000ffff0f7224 */ /* 0x000fe200000e06ff */
[----:B------:R-:W-:Y:S01]  /*7f70*/  IADD3 RZ, P0, R11, R12, RZ ;  /* 0x0000000c0bff7210 */ /* 0x000fe20007f1e0ff */
[----:B------:R-:W-:-:S04]  /*7f80*/  IMAD.MOV.U32 R14, RZ, RZ, R13 ;  /* 0x000000ffff0e7224 */ /* 0x000fc800078e000d */
[----:B------:R-:W-:-:S08]  /*7f90*/  IMAD.WIDE.U32.X R10, R17, R31, R14, P0 ;  /* 0x0000001f110a7225 */ /* 0x000fd000000e040e */
.L_x_171:
[----:B--2---:R-:W-:Y:S01]  /*7fa0*/  SHF.R.U64 R7, R10, R29, R11 ;  /* 0x0000001d0a077219 */ /* 0x004fe2000000120b */
[----:B0-----:R-:W-:Y:S01]  /*7fb0*/  VIADD R11, R22, 0xffffffff ;  /* 0xffffffff160b7836 */ /* 0x001fe20000000000 */
[----:B------:R-:W-:Y:S01]  /*7fc0*/  LOP3.LUT R28, R16, R27, RZ, 0xc0, !PT ;  /* 0x0000001b101c7212 */ /* 0x000fe200078ec0ff */
[----:B------:R-:W-:Y:S02]  /*7fd0*/  IMAD.MOV R20, RZ, RZ, -R20 ;  /* 0x000000ffff147224 */ /* 0x000fe400078e0a14 */
[----:B------:R-:W-:Y:S01]  /*7fe0*/  IMAD.MOV R10, RZ, RZ, -R7 ;  /* 0x000000ffff0a7224 */ /* 0x000fe200078e0a07 */
[----:B------:R-:W-:Y:S01]  /*7ff0*/  LOP3.LUT R18, R18, R11, RZ, 0xc0, !PT ;  /* 0x0000000b12127212 */ /* 0x000fe200078ec0ff */
[----:B------:R-:W-:Y:S02]  /*8000*/  IMAD R28, R26, R7, R28 ;  /* 0x000000071a1c7224 */ /* 0x000fe400078e021c */
[----:B-1----:R-:W-:Y:S02]  /*8010*/  @P2 IMAD R25, R23, R20, R24 ;  /* 0x0000001417192224 */ /* 0x002fe400078e0218 */
[----:B---3--:R-:W-:-:S02]  /*8020*/  IMAD R7, R10, R32, R21 ;  /* 0x000000200a077224 */ /* 0x008fc400078e0215 */
[----:B------:R-:W-:Y:S02]  /*8030*/  IMAD R28, R28, R33, R25 ;  /* 0x000000211c1c7224 */ /* 0x000fe400078e0219 */
[----:B------:R-:W-:Y:S02]  /*8040*/  IMAD R7, R7, R22, R18 ;  /* 0x0000001607077224 */ /* 0x000fe400078e0212 */
[----:B------:R-:W-:-:S03]  /*8050*/  IMAD.MOV.U32 R10, RZ, RZ, 0x1 ;  /* 0x00000001ff0a7424 */ /* 0x000fc600078e00ff */
[----:B------:R-:W-:Y:S02]  /*8060*/  SEL R11, R7, R28, !P2 ;  /* 0x0000001c070b7207 */ /* 0x000fe40005000000 */
[----:B------:R-:W-:Y:S01]  /*8070*/  SEL R28, R28, R7, !P2 ;  /* 0x000000071c1c7207 */ /* 0x000fe20005000000 */
[----:B------:R-:W-:-:S07]  /*8080*/  IMAD.MOV.U32 R7, RZ, RZ, R19 ;  /* 0x000000ffff077224 */ /* 0x000fce00078e0013 */
.L_x_169:
[----:B------:R-:W-:Y:S01]  /*8090*/  LOP3.LUT P0, RZ, R10, 0xff, RZ, 0xc0, !PT ;  /* 0x000000ff0aff7812 */ /* 0x000fe2000780c0ff */
[----:B------:R-:W-:-:S12]  /*80a0*/  IMAD.MOV.U32 R10, RZ, RZ, R28 ;  /* 0x000000ffff0a7224 */ /* 0x000fd800078e001c */
[----:B------:R-:W-:Y:S05]  /*80b0*/  @P0 BRA `(.L_x_172) ;  /* 0xffffff9400100947 */ /* 0x000fea000383ffff */
[----:B------:R-:W-:Y:S05]  /*80c0*/  EXIT ;  /* 0x000000000000794d */ /* 0x000fea0003800000 */
.L_x_8:
[----:B-1----:R-:W-:Y:S01]  /*80d0*/  ULDC.64 UR4, c[0x0][0x650] ;  /* 0x0001940000047ab9 */ /* 0x002fe20000000a00 */
        /* <DEDUP_REMOVED lines=25> */
.L_x_174:
[----:B------:R-:W0:Y:S01]  /*8270*/  LDC.64 R28, c[0x0][0x640] ;  /* 0x00019000ff1c7b82 */ /* 0x000e220000000a00 */
[-CC-:B------:R-:W-:Y:S01]  /*8280*/  SHF.R.U64 R21, R16, R6.reuse, R17.reuse ;  /* 0x0000000610157219 */ /* 0x180fe20000001211 */
[----:B------:R-:W-:Y:S01]  /*8290*/  IMAD.MOV.U32 R31, RZ, RZ, 0x1 ;  /* 0x00000001ff1f7424 */ /* 0x000fe200078e00ff */
[----:B------:R-:W-:Y:S02]  /*82a0*/  SHF.R.U32.HI R5, RZ, R6, R17 ;  /* 0x00000006ff057219 */ /* 0x000fe40000011611 */
        /* <DEDUP_REMOVED lines=9> */
[----:B0-----:R-:W-:Y:S01]  /*8340*/  ISETP.NE.U32.AND P0, PT, R28, RZ, PT ;  /* 0x000000ff1c00720c */ /* 0x001fe20003f05070 */
[----:B------:R-:W-:-:S03]  /*8350*/  IMAD.MOV.U32 R11, RZ, RZ, -0x1 ;  /* 0xffffffffff0b7424 */ /* 0x000fc600078e00ff */
[----:B------:R-:W-:Y:S02]  /*8360*/  ISETP.NE.AND.EX P0, PT, R29, RZ, PT, P0 ;  /* 0x000000ff1d00720c */ /* 0x000fe40003f05300 */
[----:B------:R-:W0:Y:S01]  /*8370*/  LDC R24, c[0x0][0x600] ;  /* 0x00018000ff187b82 */ /* 0x000e220000000800 */
[-CC-:B-1----:R-:W-:Y:S02]  /*8380*/  SHF.R.U64 R18, R10, R14.reuse, R5.reuse ;  /* 0x0000000e0a127219 */ /* 0x182fe40000001205 */
[----:B------:R-:W-:-:S05]  /*8390*/  SHF.R.U32.HI R5, RZ, R14, R5 ;  /* 0x0000000eff057219 */ /* 0x000fca0000011605 */
        /* <DEDUP_REMOVED lines=21> */
.L_x_175:
[----:B-1----:R-:W-:Y:S01]  /*84f0*/  SHF.R.U64 R6, R10, R25, R11 ;  /* 0x000000190a067219 */ /* 0x002fe2000000120b */
[----:B0-----:R-:W-:Y:S01]  /*8500*/  VIADD R11, R24, 0xffffffff ;  /* 0xffffffff180b7836 */ /* 0x001fe20000000000 */
[----:B------:R-:W-:Y:S01]  /*8510*/  SHF.L.U32 R9, R31, R26, RZ ;  /* 0x0000001a1f097219 */ /* 0x000fe200000006ff */
[----:B------:R-:W-:Y:S01]  /*8520*/  @P2 IMAD R12, R13, R20, R8 ;  /* 0x000000140d0c2224 */ /* 0x000fe200078e0208 */
[----:B------:R-:W-:Y:S01]  /*8530*/  LOP3.LUT R5, R22, R33, RZ, 0xc0, !PT ;  /* 0x0000002116057212 */ /* 0x000fe200078ec0ff */
[----:B------:R-:W-:Y:S01]  /*8540*/  IMAD.MOV R10, RZ, RZ, -R6 ;  /* 0x000000ffff0a7224 */ /* 0x000fe200078e0a06 */
[----:B------:R-:W-:Y:S01]  /*8550*/  LOP3.LUT R18, R18, R11, RZ, 0xc0, !PT ;  /* 0x0000000b12127212 */ /* 0x000fe200078ec0ff */
[----:B------:R-:W-:Y:S02]  /*8560*/  IMAD.MOV.U32 R8, RZ, RZ, 0x1 ;  /* 0x00000001ff087424 */ /* 0x000fe400078e00ff */
[----:B------:R-:W-:Y:S02]  /*8570*/  IMAD R9, R9, R6, R5 ;  /* 0x0000000609097224 */ /* 0x000fe400078e0205 */
[----:B--2---:R-:W-:-:S02]  /*8580*/  IMAD R5, R10, R27, R23 ;  /* 0x0000001b0a057224 */ /* 0x004fc400078e0217 */
[----:B---3--:R-:W-:Y:S02]  /*8590*/  IMAD R6, R9, R30, R12 ;  /* 0x0000001e09067224 */ /* 0x008fe400078e020c */
[----:B------:R-:W-:Y:S01]  /*85a0*/  IMAD R9, R5, R24, R18 ;  /* 0x0000001805097224 */ /* 0x000fe200078e0212 */
[----:B------:R-:W-:Y:S01]  /*85b0*/  PRMT R5, R8, 0x7610, R5 ;  /* 0x0000761008057816 */ /* 0x000fe20000000005 */
[----:B------:R-:W-:-:S03]  /*85c0*/  IMAD.MOV.U32 R16, RZ, RZ, R21 ;  /* 0x000000ffff107224 */ /* 0x000fc600078e0015 */
[----:B------:R-:W-:Y:S02]  /*85d0*/  SEL R17, R9, R6, !P2 ;  /* 0x0000000609117207 */ /* 0x000fe40005000000 */
[----:B------:R-:W-:-:S07]  /*85e0*/  SEL R6, R6, R9, !P2 ;  /* 0x0000000906067207 */ /* 0x000fce0005000000 */
.L_x_173:
[----:B------:R-:W-:-:S08]  /*85f0*/  NOP ;  /* 0x0000000000007918 */ /* 0x000fd00000000000 */
[----:B------:R-:W0:-:S00]  /*8600*/  USETMAXREG.DEALLOC.CTAPOOL 0x28 ;  /* 0x00000028000079c8 */ /* 0x000e0000080e0500 */
[----:B0-----:R-:W-:-:S13]  /*8610*/  ISETP.NE.AND P0, PT, R7, RZ, PT ;  /* 0x000000ff0700720c */ /* 0x001fda0003f05270 */
[----:B------:R-:W-:Y:S05]  /*8620*/  @P0 EXIT ;  /* 0x000000000000094d */ /* 0x000fea0003800000 */
[----:B------:R-:W-:Y:S01]  /*8630*/  LOP3.LUT P0, RZ, R5, 0xff, RZ, 0xc0, !PT ;  /* 0x000000ff05ff7812 */ /* 0x000fe2000780c0ff */
[----:B------:R-:W-:Y:S02]  /*8640*/  IMAD.MOV.U32 R11, RZ, RZ, 0x1 ;  /* 0x00000001ff0b7424 */ /* 0x000fe400078e00ff */
[----:B------:R-:W-:-:S10]  /*8650*/  IMAD.MOV.U32 R5, RZ, RZ, RZ ;  /* 0x000000ffff057224 */ /* 0x000fd400078e00ff */
[----:B------:R-:W-:Y:S05]  /*8660*/  @!P0 BRA `(.L_x_176) ;  /* 0x0000000c00308947 */ /* 0x000fea0003800000 */
[----:B------:R-:W0:Y:S01]  /*8670*/  LDC R5, c[0x0][0x28c] ;  /* 0x0000a300ff057b82 */ /* 0x000e220000000800 */
[----:B------:R-:W-:Y:S01]  /*8680*/  ULDC UR6, c[0x0][0x658] ;  /* 0x0001960000067ab9 */ /* 0x000fe20000000800 */
[----:B------:R-:W-:Y:S01]  /*8690*/  UMOV UR9, 0xffffffff ;  /* 0xffffffff00097882 */ /* 0x000fe20000000000 */
[----:B------:R-:W-:Y:S01]  /*86a0*/  ULDC UR8, c[0x0][0xc] ;  /* 0x0000030000087ab9 */ /* 0x000fe20000000800 */
[----:B------:R-:W-:Y:S01]  /*86b0*/  USHF.L.U32 UR11, UR9, UR6, URZ ;  /* 0x00000006090b7299 */ /* 0x000fe2000800063f */
[----:B------:R-:W-:Y:S01]  /*86c0*/  BSSY B0, `(.L_x_176) ;  /* 0x00000c6000007945 */ /* 0x000fe20003800000 */
[----:B------:R-:W-:Y:S01]  /*86d0*/  UMOV UR10, 0x1 ;  /* 0x00000001000a7882 */ /* 0x000fe20000000000 */
[----:B------:R-:W-:Y:S01]  /*86e0*/  ULDC UR9, c[0x0][0x10] ;  /* 0x0000040000097ab9 */ /* 0x000fe20000000800 */
[----:B------:R-:W1:Y:S01]  /*86f0*/  S2UR UR4, SR_CgaCtaId ;  /* 0x00000000000479c3 */ /* 0x000e620000008800 */
[----:B------:R-:W-:Y:S01]  /*8700*/  UIMAD.WIDE.U32 UR8, UR8, UR9, URZ ;  /* 0x00000009080872a5 */ /* 0x000fe2000f8e003f */
[----:B------:R-:W-:Y:S01]  /*8710*/  IMAD.MOV.U32 R14, RZ, RZ, 0x1 ;  /* 0x00000001ff0e7424 */ /* 0x000fe200078e00ff */
[----:B------:R-:W-:Y:S01]  /*8720*/  USHF.L.U32 UR6, UR10, UR6, URZ ;  /* 0x000000060a067299 */ /* 0x000fe2000800063f */
[----:B------:R-:W-:Y:S01]  /*8730*/  LOP3.LUT R15, R4, 0x2, RZ, 0xfc, !PT ;  /* 0x00000002040f7812 */ /* 0x000fe200078efcff */
[----:B------:R-:W-:Y:S01]  /*8740*/  IMAD.MOV.U32 R11, RZ, RZ, 0x1 ;  /* 0x00000001ff0b7424 */ /* 0x000fe200078e00ff */
[----:B------:R-:W-:Y:S01]  /*8750*/  ULDC UR10, c[0x0][0x14] ;  /* 0x00000500000a7ab9 */ /* 0x000fe20000000800 */
[----:B------:R-:W-:Y:S01]  /*8760*/  ULDC UR5, c[0x0][0x600] ;  /* 0x0001800000057ab9 */ /* 0x000fe20000000800 */
[----:B------:R-:W-:-:S02]  /*8770*/  UIMAD.WIDE.U32 UR22, UR8, UR10, URZ ;  /* 0x0000000a081672a5 */ /* 0x000fc4000f8e003f */
[----:B------:R-:W-:Y:S02]  /*8780*/  UIMAD UR13, UR9, UR10, URZ ;  /* 0x0000000a090d72a4 */ /* 0x000fe4000f8e023f */
[----:B------:R-:W-:Y:S02]  /*8790*/  UIADD3 UR5, UR5, -0x1, URZ ;  /* 0xffffffff05057890 */ /* 0x000fe4000fffe03f */
[----:B------:R-:W-:Y:S01]  /*87a0*/  ULOP3.LUT UR19, URZ, UR11, URZ, 0x33, !UPT ;  /* 0x0000000b3f137292 */ /* 0x000fe2000f8e333f */
[----:B0-----:R-:W-:Y:S01]  /*87b0*/  VIADD R5, R5, 0x1f ;  /* 0x0000001f05057836 */ /* 0x001fe20000000000 */
[----:B------:R-:W-:Y:S01]  /*87c0*/  UIADD3 UR13, UR23, UR13, URZ ;  /* 0x0000000d170d7290 */ /* 0x000fe2000fffe03f */
[----:B------:R-:W-:-:S03]  /*87d0*/  ULDC.64 UR24, c[0x0][0x198] ;  /* 0x0000660000187ab9 */ /* 0x000fc60000000a00 */
[----:B------:R-:W-:Y:S01]  /*87e0*/  SHF.R.S32.HI R8, RZ, 0x1f, R5 ;  /* 0x0000001fff087819 */ /* 0x000fe20000011405 */
[----:B-1----:R-:W-:-:S03]  /*87f0*/  USHF.L.U32 UR7, UR4, 0x6, URZ ;  /* 0x0000000604077899 */ /* 0x002fc6000800063f */
[----:B------:R-:W-:Y:S01]  /*8800*/  LEA.HI R8, R8, R5, RZ, 0x5 ;  /* 0x0000000508087211 */ /* 0x000fe200078f28ff */
[----:B------:R-:W-:Y:S01]  /*8810*/  IMAD.MOV.U32 R5, RZ, RZ, RZ ;  /* 0x000000ffff057224 */ /* 0x000fe200078e00ff */
[----:B------:R-:W-:Y:S02]  /*8820*/  USHF.L.U32 UR4, UR4, 0xb, URZ ;  /* 0x0000000b04047899 */ /* 0x000fe4000800063f */
[----:B------:R-:W-:Y:S01]  /*8830*/  SHF.R.S32.HI R12, RZ, 0x5, R8 ;  /* 0x00000005ff0c7819 */ /* 0x000fe20000011408 */
[----:B------:R-:W-:-:S04]  /*8840*/  ULOP3.LUT UR7, UR7, 0x40, URZ, 0xc0, !UPT ;  /* 0x0000004007077892 */ /* 0x000fc8000f8ec03f */
[----:B------:R-:W-:-:S08]  /*8850*/  VIADD R10, R12, 0x1 ;  /* 0x000000010c0a7836 */ /* 0x000fd00000000000 */
.L_x_187:
[----:B------:R-:W-:-:S03]  /*8860*/  UMOV UR8, 0xffffffff ;  /* 0xffffffff00087882 */ /* 0x000fc60000000000 */
[----:B------:R-:W-:Y:S05]  /*8870*/  BRA.DIV UR8, `(.L_x_177) ;  /* 0x0000001a08fc7947 */ /* 0x000fea000b800000 */
[----:B------:R-:W-:-:S13]  /*8880*/  ELECT P0, URZ, PT ;  /* 0x00000000003f782f */ /* 0x000fda0003800000 */
.L_x_222:
[----:B------:R-:W0:Y:S01]  /*8890*/  LDC R7, c[0x0][0x28c] ;  /* 0x0000a300ff077b82 */ /* 0x000e220000000800 */
[----:B------:R-:W-:Y:S01]  /*88a0*/  BSSY B1, `(.L_x_178) ;  /* 0x0000037000017945 */ /* 0x000fe20003800000 */
[----:B0-----:R-:W-:-:S13]  /*88b0*/  ISETP.LT.OR P0, PT, R7, 0x1, !P0 ;  /* 0x000000010700780c */ /* 0x001fda0004701670 */
[----:B------:R-:W-:Y:S05]  /*88c0*/  @P0 BRA `(.L_x_179) ;  /* 0x0000000000d00947 */ /* 0x000fea0003800000 */
[----:B------:R-:W-:Y:S01]  /*88d0*/  IMAD.SHL.U32 R19, R6, 0x80, RZ ;  /* 0x0000008006137824 */ /* 0x000fe200078e00ff */
[----:B------:R-:W-:Y:S01]  /*88e0*/  LEA R17, R17, UR7, 0x7 ;  /* 0x0000000711117c11 */ /* 0x000fe2000f8e38ff */
[----:B------:R-:W-:Y:S02]  /*88f0*/  IMAD.MOV.U32 R20, RZ, RZ, RZ ;  /* 0x000000ffff147224 */ /* 0x000fe400078e00ff */
[----:B------:R-:W-:Y:S02]  /*8900*/  IMAD.MOV.U32 R6, RZ, RZ, R10 ;  /* 0x000000ffff067224 */ /* 0x000fe400078e000a */
[----:B------:R-:W-:Y:S02]  /*8910*/  IMAD.MOV.U32 R7, RZ, RZ, R11 ;  /* 0x000000ffff077224 */ /* 0x000fe400078e000b */
[----:B------:R-:W-:-:S07]  /*8920*/  IMAD.MOV.U32 R8, RZ, RZ, R5 ;  /* 0x000000ffff087224 */ /* 0x000fce00078e0005 */
.L_x_182:
[----:B------:R-:W0:Y:S01]  /*8930*/  S2R R18, SR_CgaCtaId ;  /* 0x0000000000127919 */ /* 0x000e220000008800 */
[----:B------:R-:W-:Y:S02]  /*8940*/  MOV R9, 0x400 ;  /* 0x0000040000097802 */ /* 0x000fe40000000f00 */
[----:B------:R-:W-:-:S13]  /*8950*/  LOP3.LUT P1, RZ, R0, 0x7f, RZ, 0xc0, !PT ;  /* 0x0000007f00ff7812 */ /* 0x000fda000782c0ff */
[----:B------:R-:W1:Y:S01]  /*8960*/  @!P1 LDC R13, c[0x0][0x500] ;  /* 0x00014000ff0d9b82 */ /* 0x000e620000000800 */
[----:B0-----:R-:W-:Y:S02]  /*8970*/  LEA R21, R18, R9, 0x18 ;  /* 0x0000000912157211 */ /* 0x001fe400078ec0ff */
[----:B------:R-:W-:-:S03]  /*8980*/  SHF.L.U32 R9, R7, 0x1f, RZ ;  /* 0x0000001f07097819 */ /* 0x000fc600000006ff */
[----:B------:R-:W-:-:S04]  /*8990*/  IMAD R18, R8, 0x8, R21 ;  /* 0x0000000808127824 */ /* 0x000fc800078e0215 */
[----:B------:R-:W0:Y:S02]  /*89a0*/  SYNCS.PHASECHK.TRANS64.TRYWAIT P0, [R18+URZ+0xe0], R9 ;  /* 0x0000e009120075a7 */ /* 0x000e24000800017f */
[----:B01----:R-:W-:Y:S05]  /*89b0*/  @!P0 BRA `(.L_x_180) ;  /* 0x0000001800cc8947 */ /* 0x003fea0003800000 */
.L_x_223:
[----:B0-----:R-:W-:Y:S01]  /*89c0*/  PRMT R9, R15, 0x9910, RZ ;  /* 0x000099100f097816 */ /* 0x001fe200000000ff */
[----:B------:R0:W-:Y:S03]  /*89d0*/  @!P1 SYNCS.ARRIVE.TRANS64 RZ, [R18+URZ], R13 ;  /* 0x0000000d12ff99a7 */ /* 0x0001e6000800003f */
[----:B------:R-:W-:-:S13]  /*89e0*/  ISETP.NE.AND P0, PT, R9, 0x2, PT ;  /* 0x000000020900780c */ /* 0x000fda0003f05270 */
[----:B0-----:R-:W-:Y:S05]  /*89f0*/  @P0 BRA `(.L_x_181) ;  /* 0x0000000000040947 */ /* 0x001fea0003800000 */
[----:B------:R-:W-:Y:S01]  /*8a00*/  BPT.TRAP 0x1 ;  /* 0x000000040000795c */ /* 0x000fe20000300000 */
.L_x_181:
[----:B------:R-:W-:Y:S01]  /*8a10*/  R2UR UR8, R8 ;  /* 0x00000000080872ca */ /* 0x000fe200000e0000 */
[----:B------:R-:W-:Y:S01]  /*8a20*/  VIADD R6, R6, 0xffffffff ;  /* 0xffffffff06067836 */ /* 0x000fe20000000000 */
[----:B------:R-:W-:Y:S01]  /*8a30*/  R2UR UR18, R21 ;  /* 0x00000000151272ca */ /* 0x000fe200000e0000 */
[----:B------:R-:W-:Y:S01]  /*8a40*/  UIADD3 UR14, UP0, UR24, 0xf0, URZ ;  /* 0x000000f0180e7890 */ /* 0x000fe2000ff1e03f */
[----:B------:R-:W-:Y:S01]  /*8a50*/  R2UR UR20, R19 ;  /* 0x00000000131472ca */ /* 0x000fe200000e0000 */
[----:B------:R-:W-:Y:S01]  /*8a60*/  UIADD3 UR26, UP1, UR24, 0x1f0, URZ ;  /* 0x000001f0181a7890 */ /* 0x000fe2000ff3e03f */
[----:B------:R-:W-:Y:S01]  /*8a70*/  R2UR UR9, R18 ;  /* 0x00000000120972ca */ /* 0x000fe200000e0000 */
[----:B------:R-:W-:Y:S01]  /*8a80*/  UIADD3.X UR15, URZ, UR25, URZ, UP0, !UPT ;  /* 0x000000193f0f7290 */ /* 0x000fe200087fe43f */
[----:B------:R-:W-:Y:S01]  /*8a90*/  R2UR UR10, R20 ;  /* 0x00000000140a72ca */ /* 0x000fe200000e0000 */
[----:B------:R-:W-:Y:S01]  /*8aa0*/  VIADD R8, R8, 0x1 ;  /* 0x0000000108087836 */ /* 0x000fe20000000000 */
[----:B------:R-:W-:Y:S01]  /*8ab0*/  R2UR UR12, R16 ;  /* 0x00000000100c72ca */ /* 0x000fe200000e0000 */
[----:B------:R-:W-:Y:S01]  /*8ac0*/  UIADD3.X UR27, URZ, UR25, URZ, UP1, !UPT ;  /* 0x000000193f1b7290 */ /* 0x000fe20008ffe43f */
[----:B------:R-:W-:Y:S01]  /*8ad0*/  R2UR UR21, R17 ;  /* 0x00000000111572ca */ /* 0x000fe200000e0000 */
[----:B------:R-:W-:Y:S01]  /*8ae0*/  USHF.L.U32 UR8, UR8, 0xc, URZ ;  /* 0x0000000c08087899 */ /* 0x000fe2000800063f */
[----:B------:R-:W-:Y:S01]  /*8af0*/  ISETP.GT.AND P1, PT, R6, 0x1, PT ;  /* 0x000000010600780c */ /* 0x000fe20003f24270 */
[----:B------:R-:W-:Y:S01]  /*8b00*/  UMOV UR16, 0x0 ;  /* 0x0000000000107882 */ /* 0x000fe20000000000 */
[----:B------:R-:W-:Y:S01]  /*8b10*/  UMOV UR17, 0x10000000 ;  /* 0x1000000000117882 */ /* 0x000fe20000000000 */
[----:B------:R-:W-:Y:S01]  /*8b20*/  ULOP3.LUT UR11, UR8, 0x800, UR4, 0xf8, !UPT ;  /* 0x00000800080b7892 */ /* 0x000fe2000f8ef804 */
[----:B------:R-:W-:Y:S01]  /*8b30*/  ISETP.NE.AND P0, PT, R8, 0x1c, PT ;  /* 0x0000001c0800780c */ /* 0x000fe20003f05270 */
[----:B------:R-:W-:Y:S01]  /*8b40*/  UIADD3 UR8, UR18, 0x280, UR8 ;  /* 0x0000028012087890 */ /* 0x000fe2000fffe008 */
[----:B------:R-:W-:Y:S01]  /*8b50*/  VIADD R20, R20, 0x20 ;  /* 0x0000002014147836 */ /* 0x000fe20000000000 */
[----:B------:R-:W-:Y:S01]  /*8b60*/  UIADD3 UR18, UR18, 0x1c280, UR11 ;  /* 0x0001c28012127890 */ /* 0x000fe2000fffe00b */
[----:B------:R-:W-:Y:S01]  /*8b70*/  SEL R18, RZ, 0x1, P0 ;  /* 0x00000001ff127807 */ /* 0x000fe20000000000 */
[----:B------:R-:W-:Y:S01]  /*8b80*/  UMOV UR28, 0x30000 ;  /* 0x00030000001c7882 */ /* 0x000fe20000000000 */
[----:B------:R-:W-:Y:S01]  /*8b90*/  UMOV UR11, UR20 ;  /* 0x00000014000b7c82 */ /* 0x000fe20008000000 */
[----:B------:R-:W-:-:S02]  /*8ba0*/  SEL R8, R8, RZ, P0 ;  /* 0x000000ff08087207 */ /* 0x000fc40000000000 */
[----:B------:R-:W-:Y:S01]  /*8bb0*/  LOP3.LUT R7, R7, R18, RZ, 0x3c, !PT ;  /* 0x0000001207077212 */ /* 0x000fe200078e3cff */
[----:B------:R0:W-:Y:S02]  /*8bc0*/  UTMALDG.3D [UR8], [UR14], desc[UR16] ;  /* 0x000010080e0075b4 */ /* 0x0001e40008011000 */
[----:B0-----:R-:W-:Y:S01]  /*8bd0*/  UMOV UR8, UR18 ;  /* 0x0000001200087c82 */ /* 0x001fe20008000000 */
[----:B------:R-:W-:Y:S02]  /*8be0*/  UMOV UR11, UR21 ;  /* 0x00000015000b7c82 */ /* 0x000fe40008000000 */
[----:B------:R0:W-:Y:S02]  /*8bf0*/  UTMALDG.3D.MULTICAST [UR8], [UR26], UR28, desc[UR16] ;  /* 0x000010081a0073b4 */ /* 0x0001e4000801181c */
[----:B0-----:R-:W-:Y:S05]  /*8c00*/  @P1 BRA `(.L_x_182) ;  /* 0xfffffffc00481947 */ /* 0x001fea000383ffff */
.L_x_179:
[----:B------:R-:W-:Y:S05]  /*8c10*/  BSYNC B1 ;  /* 0x0000000000017941 */ /* 0x000fea0003800000 */
.L_x_178:
[----:B------:R-:W-:Y:S01]  /*8c20*/  LOP3.LUT P3, RZ, R14, 0xff, RZ, 0xc0, !PT ;  /* 0x000000ff0eff7812 */ /* 0x000fe2000786c0ff */
[C---:B------:R-:W-:Y:S01]  /*8c30*/  IMAD.IADD R5, R12.reuse, 0x1, R5 ;  /* 0x000000010c057824 */ /* 0x040fe200078e0205 */
[----:B------:R-:W-:Y:S01]  /*8c40*/  ULDC.64 UR8, c[0x0][0x650] ;  /* 0x0001940000087ab9 */ /* 0x000fe20000000a00 */
[C---:B------:R-:W-:Y:S01]  /*8c50*/  ISETP.GE.U32.AND P1, PT, R12.reuse, 0x1c, PT ;  /* 0x0000001c0c00780c */ /* 0x040fe20003f26070 */
[----:B------:R-:W-:Y:S01]  /*8c60*/  BSSY B1, `(.L_x_183) ;  /* 0x0000069000017945 */ /* 0x000fe20003800000 */
[----:B------:R-:W-:Y:S01]  /*8c70*/  IMAD.MOV.U32 R17, RZ, RZ, -0x1 ;  /* 0xffffffffff117424 */ /* 0x000fe200078e00ff */
[----:B------:R-:W-:Y:S01]  /*8c80*/  ISETP.GT.U32.AND P0, PT, R5, 0x1b, PT ;  /* 0x0000001b0500780c */ /* 0x000fe20003f04070 */
[----:B------:R-:W-:Y:S01]  /*8c90*/  IMAD.MOV.U32 R16, RZ, RZ, -0x1 ;  /* 0xffffffffff107424 */ /* 0x000fe200078e00ff */
[----:B------:R-:W-:Y:S02]  /*8ca0*/  PRMT R14, RZ, 0x7610, R14 ;  /* 0x00007610ff0e7816 */ /* 0x000fe4000000000e */
[----:B------:R-:W-:-:S03]  /*8cb0*/  ISETP.LT.U32.AND P0, PT, R12, 0x1c, P0 ;  /* 0x0000001c0c00780c */ /* 0x000fc60000701070 */
[----:B------:R-:W0:Y:S01]  /*8cc0*/  @P3 S2R R7, SR_CgaCtaId ;  /* 0x0000000000073919 */ /* 0x000e220000008800 */
[----:B------:R-:W-:Y:S02]  /*8cd0*/  @P3 MOV R6, 0x400 ;  /* 0x0000040000063802 */ /* 0x000fe40000000f00 */
[----:B------:R-:W-:-:S04]  /*8ce0*/  SEL R8, RZ, 0x1, !P0 ;  /* 0x00000001ff087807 */ /* 0x000fc80004000000 */
[----:B------:R-:W-:Y:S02]  /*8cf0*/  LOP3.LUT R11, R11, R8, RZ, 0x3c, !PT ;  /* 0x000000080b0b7212 */ /* 0x000fe400078e3cff */
[----:B0-----:R-:W-:-:S04]  /*8d00*/  @P3 LEA R6, R7, R6, 0x18 ;  /* 0x0000000607063211 */ /* 0x001fc800078ec0ff */
[----:B------:R0:W-:Y:S01]  /*8d10*/  @P3 SYNCS.ARRIVE.TRANS64.A1T0 RZ, [R6+URZ+0x1d8], RZ ;  /* 0x0001d8ff06ff39a7 */ /* 0x0001e2000810003f */
[----:B------:R-:W-:-:S04]  /*8d20*/  IADD3 R2, P3, R2, UR22, RZ ;  /* 0x0000001602027c10 */ /* 0x000fc8000ff7e0ff */
[----:B------:R-:W-:Y:S02]  /*8d30*/  IADD3.X R3, R3, UR13, RZ, P3, !PT ;  /* 0x0000000d03037c10 */ /* 0x000fe40009ffe4ff */
[----:B------:R-:W-:Y:S02]  /*8d40*/  ISETP.GE.U32.AND P0, PT, R2, UR8, PT ;  /* 0x0000000802007c0c */ /* 0x000fe4000bf06070 */
[----:B0-----:R-:W-:Y:S02]  /*8d50*/  SHF.R.U32.HI R6, RZ, 0x2, R5 ;  /* 0x00000002ff067819 */ /* 0x001fe40000011605 */
[----:B------:R-:W-:-:S03]  /*8d60*/  ISETP.GE.U32.AND.EX P0, PT, R3, UR9, PT, P0 ;  /* 0x0000000903007c0c */ /* 0x000fc6000bf06100 */
[----:B------:R-:W-:-:S04]  /*8d70*/  IMAD.WIDE.U32 R6, R6, 0x24924925, RZ ;  /* 0x2492492506067825 */ /* 0x000fc800078e00ff */
[----:B------:R-:W-:Y:S01]  /*8d80*/  IMAD R5, R7, -0x1c, R5 ;  /* 0xffffffe407057824 */ /* 0x000fe200078e0205 */
[--C-:B------:R-:W-:Y:S01]  /*8d90*/  @P1 LOP3.LUT R11, R11, 0x1, R7.reuse, 0x78, !PT ;  /* 0x000000010b0b1812 */ /* 0x100fe200078e7807 */
[----:B------:R-:W-:Y:S01]  /*8da0*/  IMAD.MOV.U32 R6, RZ, RZ, -0x1 ;  /* 0xffffffffff067424 */ /* 0x000fe200078e00ff */
[----:B------:R-:W-:-:S03]  /*8db0*/  PRMT R7, RZ, 0x7610, R7 ;  /* 0x00007610ff077816 */ /* 0x000fc60000000007 */
[----:B------:R-:W-:Y:S05]  /*8dc0*/  @P0 BRA `(.L_x_184) ;  /* 0x0000000400480947 */ /* 0x000fea0003800000 */
[----:B------:R-:W0:Y:S01]  /*8dd0*/  S2R R17, SR_CTAID.X ;  /* 0x0000000000117919 */ /* 0x000e220000002500 */
[----:B------:R-:W-:Y:S01]  /*8de0*/  ULDC.64 UR8, c[0x0][0x628] ;  /* 0x00018a0000087ab9 */ /* 0x000fe20000000a00 */
[----:B------:R-:W1:Y:S01]  /*8df0*/  LDC R18, c[0x0][0x144] ;  /* 0x00005100ff127b82 */ /* 0x000e620000000800 */
[----:B------:R-:W-:Y:S01]  /*8e00*/  ISETP.NE.U32.AND P0, PT, RZ, UR8, PT ;  /* 0x00000008ff007c0c */ /* 0x000fe2000bf05070 */
[----:B------:R-:W2:Y:S01]  /*8e10*/  S2R R13, SR_CTAID.Y ;  /* 0x00000000000d7919 */ /* 0x000ea20000002600 */
[----:B------:R-:W-:Y:S01]  /*8e20*/  ULDC UR10, c[0x0][0x150] ;  /* 0x00005400000a7ab9 */ /* 0x000fe20000000800 */
[----:B------:R-:W-:Y:S01]  /*8e30*/  ULDC UR11, c[0x0][0x630] ;  /* 0x00018c00000b7ab9 */ /* 0x000fe20000000800 */
[----:B------:R-:W-:Y:S01]  /*8e40*/  ISETP.NE.AND.EX P0, PT, RZ, UR9, PT, P0 ;  /* 0x00000009ff007c0c */ /* 0x000fe2000bf05300 */
[----:B------:R-:W-:Y:S01]  /*8e50*/  IMAD.MOV.U32 R6, RZ, RZ, R2 ;  /* 0x000000ffff067224 */ /* 0x000fe200078e0002 */
[----:B0-----:R-:W-:-:S05]  /*8e60*/  I2FP.F32.U32 R7, R17 ;  /* 0x0000001100077245 */ /* 0x001fca0000201000 */
[----:B------:R-:W-:Y:S01]  /*8e70*/  FMUL R20, R7, UR10 ;  /* 0x0000000a07147c20 */ /* 0x000fe20008400000 */
[----:B------:R-:W-:-:S05]  /*8e80*/  IMAD.MOV.U32 R7, RZ, RZ, R3 ;  /* 0x000000ffff077224 */ /* 0x000fca00078e0003 */
[----:B--2---:R-:W-:Y:S05]  /*8e90*/  @!P0 BRA `(.L_x_185) ;  /* 0x0000000000288947 */ /* 0x004fea0003800000 */
[----:B------:R-:W-:Y:S02]  /*8ea0*/  ULDC UR10, c[0x0][0x634] ;  /* 0x00018d00000a7ab9 */ /* 0x000fe40000000800 */
[----:B------:R-:W-:-:S05]  /*8eb0*/  IADD3 R7, P0, R2, UR10, RZ ;  /* 0x0000000a02077c10 */ /* 0x000fca000ff1e0ff */
[----:B------:R-:W-:-:S04]  /*8ec0*/  IMAD.X R19, RZ, RZ, R3, P0 ;  /* 0x000000ffff137224 */ /* 0x000fc800000e0603 */
[----:B------:R-:W-:-:S04]  /*8ed0*/  IMAD.WIDE.U32 R8, R19, UR8, RZ ;  /* 0x0000000813087c25 */ /* 0x000fc8000f8e00ff */
[----:B------:R-:W-:-:S04]  /*8ee0*/  IMAD.WIDE.U32 R8, P0, R7, UR9, R8 ;  /* 0x0000000907087c25 */ /* 0x000fc8000f800008 */
[----:B------:R-:W-:-:S04]  /*8ef0*/  IMAD.WIDE.U32 R6, R7, UR8, RZ ;  /* 0x0000000807067c25 */ /* 0x000fc8000f8e00ff */
[----:B------:R-:W-:Y:S01]  /*8f00*/  IMAD.MOV.U32 R6, RZ, RZ, R9 ;  /* 0x000000ffff067224 */ /* 0x000fe200078e0009 */
[----:B------:R-:W-:Y:S01]  /*8f10*/  IADD3 RZ, P1, R7, R8, RZ ;  /* 0x0000000807ff7210 */ /* 0x000fe20007f3e0ff */
[----:B------:R-:W-:-:S04]  /*8f20*/  IMAD.X R7, RZ, RZ, RZ, P0 ;  /* 0x000000ffff077224 */ /* 0x000fc800000e06ff */
[----:B------:R-:W-:-:S08]  /*8f30*/  IMAD.WIDE.U32.X R6, R19, UR9, R6, P1 ;  /* 0x0000000913067c25 */ /* 0x000fd000088e0406 */
.L_x_185:
[--C-:B------:R-:W-:Y:S01]  /*8f40*/  SHF.R.U64 R16, R6, UR11, R7.reuse ;  /* 0x0000000b06107c19 */ /* 0x100fe20008001207 */
[----:B------:R-:W0:Y:S01]  /*8f50*/  F2I.U32.TRUNC.NTZ R20, R20 ;  /* 0x0000001400147305 */ /* 0x000e22000020f000 */
[----:B------:R-:W-:Y:S01]  /*8f60*/  SHF.R.U32.HI R6, RZ, UR11, R7 ;  /* 0x0000000bff067c19 */ /* 0x000fe20008011607 */
[----:B------:R-:W-:Y:S01]  /*8f70*/  ULDC.64 UR8, c[0x0][0x620] ;  /* 0x0001880000087ab9 */ /* 0x000fe20000000a00 */
[----:B------:R-:W-:Y:S01]  /*8f80*/  IADD3 R9, P0, RZ, -R16, RZ ;  /* 0x80000010ff097210 */ /* 0x000fe20007f1e0ff */
[----:B------:R-:W-:-:S04]  /*8f90*/  ULDC.64 UR10, c[0x0][0x640] ;  /* 0x00019000000a7ab9 */ /* 0x000fc80000000a00 */
[----:B------:R-:W-:Y:S01]  /*8fa0*/  IMAD.X R6, RZ, RZ, ~R6, P0 ;  /* 0x000000ffff067224 */ /* 0x000fe200000e0e06 */
[----:B------:R-:W-:-:S03]  /*8fb0*/  ISETP.NE.U32.AND P0, PT, RZ, UR10, PT ;  /* 0x0000000aff007c0c */ /* 0x000fc6000bf05070 */
[----:B------:R-:W-:Y:S01]  /*8fc0*/  IMAD R8, R6, UR8, RZ ;  /* 0x0000000806087c24 */ /* 0x000fe2000f8e02ff */
[----:B------:R-:W-:Y:S01]  /*8fd0*/  ISETP.NE.AND.EX P0, PT, RZ, UR11, PT, P0 ;  /* 0x0000000bff007c0c */ /* 0x000fe2000bf05300 */
[----:B------:R-:W-:Y:S01]  /*8fe0*/  IMAD.WIDE.U32 R6, R9, UR8, R2 ;  /* 0x0000000809067c25 */ /* 0x000fe2000f8e0002 */
[----:B------:R-:W-:-:S03]  /*8ff0*/  ULDC UR8, c[0x0][0x618] ;  /* 0x0001860000087ab9 */ /* 0x000fc60000000800 */
[----:B------:R-:W-:Y:S01]  /*9000*/  IMAD R9, R9, UR9, R8 ;  /* 0x0000000909097c24 */ /* 0x000fe2000f8e0208 */
[----:B------:R-:W-:Y:S01]  /*9010*/  ULDC UR9, c[0x0][0x154] ;  /* 0x0000550000097ab9 */ /* 0x000fe20000000800 */
[----:B0-----:R-:W-:Y:S02]  /*9020*/  IMAD.MOV R8, RZ, RZ, -R20 ;  /* 0x000000ffff087224 */ /* 0x001fe400078e0a14 */
[----:B------:R-:W-:Y:S01]  /*9030*/  IMAD.IADD R7, R7, 0x1, R9 ;  /* 0x0000000107077824 */ /* 0x000fe200078e0209 */
[----:B------:R-:W0:Y:S01]  /*9040*/  LDC R20, c[0x0][0x148] ;  /* 0x00005200ff147b82 */ /* 0x000e220000000800 */
[----:B-1----:R-:W-:Y:S01]  /*9050*/  IMAD R17, R18, R8, R17 ;  /* 0x0000000812117224 */ /* 0x002fe200078e0211 */
[----:B------:R-:W-:Y:S02]  /*9060*/  I2FP.F32.U32 R8, R13 ;  /* 0x0000000d00087245 */ /* 0x000fe40000201000 */
[--C-:B------:R-:W-:Y:S02]  /*9070*/  SHF.R.U64 R18, R6, UR8, R7.reuse ;  /* 0x0000000806127c19 */ /* 0x100fe40008001207 */
[----:B------:R-:W-:Y:S01]  /*9080*/  SHF.R.U32.HI R7, RZ, UR8, R7 ;  /* 0x00000008ff077c19 */ /* 0x000fe20008011607 */
[----:B------:R-:W-:Y:S01]  /*9090*/  FMUL R8, R8, UR9 ;  /* 0x0000000908087c20 */ /* 0x000fe20008400000 */
[----:B------:R-:W-:-:S02]  /*90a0*/  ULDC UR8, c[0x0][0x608] ;  /* 0x0001820000087ab9 */ /* 0x000fc40000000800 */
[--C-:B------:R-:W-:Y:S01]  /*90b0*/  SHF.R.U64 R22, R18, UR8, R7.reuse ;  /* 0x0000000812167c19 */ /* 0x100fe20008001207 */
[----:B------:R1:W2:Y:S01]  /*90c0*/  F2I.U32.TRUNC.NTZ R23, R8 ;  /* 0x0000000800177305 */ /* 0x0002a2000020f000 */
[----:B------:R-:W-:Y:S01]  /*90d0*/  SHF.R.U32.HI R7, RZ, UR8, R7 ;  /* 0x00000008ff077c19 */ /* 0x000fe20008011607 */
[----:B------:R-:W-:-:S03]  /*90e0*/  ULDC UR8, c[0x0][0x658] ;  /* 0x0001960000087ab9 */ /* 0x000fc60000000800 */
[--C-:B------:R-:W-:Y:S02]  /*90f0*/  SHF.R.U64 R19, R22, UR8, R7.reuse ;  /* 0x0000000816137c19 */ /* 0x100fe40008001207 */
[----:B------:R-:W-:-:S03]  /*9100*/  SHF.R.U32.HI R21, RZ, UR8, R7 ;  /* 0x00000008ff157c19 */ /* 0x000fc60008011607 */
[----:B------:R-:W-:Y:S02]  /*9110*/  IMAD.MOV.U32 R6, RZ, RZ, R19 ;  /* 0x000000ffff067224 */ /* 0x000fe400078e0013 */
[----:B------:R-:W-:Y:S01]  /*9120*/  IMAD.MOV.U32 R7, RZ, RZ, R21 ;  /* 0x000000ffff077224 */ /* 0x000fe200078e0015 */
[----:B-1----:R-:W-:Y:S06]  /*9130*/  @!P0 BRA `(.L_x_186) ;  /* 0x0000000000288947 */ /* 0x002fec0003800000 */
        /* <DEDUP_REMOVED lines=10> */
.L_x_186:
[----:B------:R-:W-:Y:S01]  /*91e0*/  ULDC UR8, c[0x0][0x648] ;  /* 0x0001920000087ab9 */ /* 0x000fe20000000800 */
[----:B--2---:R-:W-:Y:S01]  /*91f0*/  IMAD.MOV R23, RZ, RZ, -R23 ;  /* 0x000000ffff177224 */ /* 0x004fe200078e0a17 */
[----:B------:R-:W-:Y:S01]  /*9200*/  SHF.R.U64 R7, R6, UR8, R7 ;  /* 0x0000000806077c19 */ /* 0x000fe20008001207 */
[----:B------:R-:W-:Y:S01]  /*9210*/  ULDC UR8, c[0x0][0x638] ;  /* 0x00018e0000087ab9 */ /* 0x000fe20000000800 */
[----:B------:R-:W-:Y:S01]  /*9220*/  LOP3.LUT R6, R22, UR19, RZ, 0xc0, !PT ;  /* 0x0000001316067c12 */ /* 0x000fe2000f8ec0ff */
[----:B0-----:R-:W-:Y:S01]  /*9230*/  @P2 IMAD R17, R20, R23, R13 ;  /* 0x0000001714112224 */ /* 0x001fe200078e020d */
[----:B------:R-:W-:Y:S01]  /*9240*/  LOP3.LUT R18, R18, UR5, RZ, 0xc0, !PT ;  /* 0x0000000512127c12 */ /* 0x000fe2000f8ec0ff */
[----:B------:R-:W-:Y:S01]  /*9250*/  IMAD.MOV R8, RZ, RZ, -R7 ;  /* 0x000000ffff087224 */ /* 0x000fe200078e0a07 */
[----:B------:R-:W-:Y:S01]  /*9260*/  ULDC UR9, c[0x0][0x610] ;  /* 0x0001840000097ab9 */ /* 0x000fe20000000800 */
[----:B------:R-:W-:Y:S02]  /*9270*/  IMAD R6, R7, UR6, R6 ;  /* 0x0000000607067c24 */ /* 0x000fe4000f8e0206 */
[----:B------:R-:W-:Y:S01]  /*9280*/  IMAD R19, R8, UR8, R19 ;  /* 0x0000000808137c24 */ /* 0x000fe2000f8e0213 */
[----:B------:R-:W-:Y:S01]  /*9290*/  ULDC UR8, c[0x0][0x600] ;  /* 0x0001800000087ab9 */ /* 0x000fe20000000800 */
[----:B------:R-:W-:-:S02]  /*92a0*/  IMAD R6, R6, UR9, R17 ;  /* 0x0000000906067c24 */ /* 0x000fc4000f8e0211 */
[----:B------:R-:W-:Y:S02]  /*92b0*/  IMAD R19, R19, UR8, R18 ;  /* 0x0000000813137c24 */ /* 0x000fe4000f8e0212 */
[----:B------:R-:W-:-:S03]  /*92c0*/  IMAD.MOV.U32 R7, RZ, RZ, 0x1 ;  /* 0x00000001ff077424 */ /* 0x000fc600078e00ff */
[----:B------:R-:W-:Y:S02]  /*92d0*/  SEL R17, R19, R6, !P2 ;  /* 0x0000000613117207 */ /* 0x000fe40005000000 */
[----:B------:R-:W-:-:S07]  /*92e0*/  SEL R6, R6, R19, !P2 ;  /* 0x0000001306067207 */ /* 0x000fce0005000000 */
.L_x_184:
[----:B------:R-:W-:Y:S05]  /*92f0*/  BSYNC B1 ;  /* 0x0000000000017941 */ /* 0x000fea0003800000 */
.L_x_183:
[----:B------:R-:W-:-:S13]  /*9300*/  LOP3.LUT P0, RZ, R7, 0xff, RZ, 0xc0, !PT ;  /* 0x000000ff07ff7812 */ /* 0x000fda000780c0ff */
[----:B------:R-:W-:Y:S05]  /*9310*/  @P0 BRA `(.L_x_187) ;  /* 0xfffffff400500947 */ /* 0x000fea000383ffff */
[----:B------:R-:W-:Y:S05]  /*9320*/  BSYNC B0 ;  /* 0x0000000000007941 */ /* 0x000fea0003800000 */
.L_x_176:
[----:B------:R-:W-:-:S03]  /*9330*/  UMOV UR8, 0xffffffff ;  /* 0xffffffff00087882 */ /* 0x000fc60000000000 */
[----:B------:R-:W-:Y:S05]  /*9340*/  BRA.DIV UR8, `(.L_x_188) ;  /* 0x00000012087c7947 */ /* 0x000fea000b800000 */
[----:B------:R-:W-:-:S13]  /*9350*/  ELECT P0, URZ, PT ;  /* 0x00000000003f782f */ /* 0x000fda0003800000 */
.L_x_226:
[----:B------:R-:W-:Y:S04]  /*9360*/  BSSY B0, `(.L_x_189) ;  /* 0x0000103000007945 */ /* 0x000fe80003800000 */
[----:B------:R-:W-:Y:S05]  /*9370*/  @!P0 BRA `(.L_x_190) ;  /* 0x0000001000048947 */ /* 0x000fea0003800000 */
[----:B------:R-:W-:-:S04]  /*9380*/  LOP3.LUT R4, R4, 0x2, RZ, 0xfc, !PT ;  /* 0x0000000204047812 */ /* 0x000fc800078efcff */
[----:B------:R-:W-:-:S13]  /*9390*/  ISETP.NE.AND P0, PT, R4, 0x3, PT ;  /* 0x000000030400780c */ /* 0x000fda0003f05270 */
[----:B------:R-:W-:Y:S05]  /*93a0*/  @!P0 BRA `(.L_x_191) ;  /* 0x0000000000048947 */ /* 0x000fea0003800000 */
[----:B------:R-:W-:Y:S01]  /*93b0*/  BPT.TRAP 0x1 ;  /* 0x000000040000795c */ /* 0x000fe20000300000 */
.L_x_191:
[----:B------:R-:W0:Y:S01]  /*93c0*/  S2R R3, SR_CgaCtaId ;  /* 0x0000000000037919 */ /* 0x000e220000008800 */
[----:B------:R-:W-:-:S04]  /*93d0*/  MOV R0, 0x400 ;  /* 0x0000040000007802 */ /* 0x000fc80000000f00 */
[----:B0-----:R-:W-:Y:S02]  /*93e0*/  LEA R0, R3, R0, 0x18 ;  /* 0x0000000003007211 */ /* 0x001fe400078ec0ff */
[----:B------:R-:W-:-:S03]  /*93f0*/  SHF.L.U32 R3, R11, 0x1f, RZ ;  /* 0x0000001f0b037819 */ /* 0x000fc600000006ff */
[----:B------:R-:W-:-:S04]  /*9400*/  VIADD R0, R0, 0xe0 ;  /* 0x000000e000007836 */ /* 0x000fc80000000000 */
[C---:B------:R-:W-:Y:S02]  /*9410*/  IMAD R6, R5.reuse, 0x8, R0 ;  /* 0x0000000805067824 */ /* 0x040fe400078e0200 */
[----:B------:R-:W-:Y:S02]  /*9420*/  VIADD R5, R5, 0x1 ;  /* 0x0000000105057836 */ /* 0x000fe40000000000 */
[----:B------:R-:W0:Y:S03]  /*9430*/  SYNCS.PHASECHK.TRANS64.TRYWAIT P0, [R6+URZ], R3 ;  /* 0x00000003060075a7 */ /* 0x000e26000800017f */
[----:B------:R-:W-:-:S04]  /*9440*/  ISETP.NE.AND P1, PT, R5, 0x1c, PT ;  /* 0x0000001c0500780c */ /* 0x000fc80003f25270 */
[----:B------:R-:W-:Y:S02]  /*9450*/  SEL R2, RZ, 0x1, P1 ;  /* 0x00000001ff027807 */ /* 0x000fe40000800000 */
[----:B------:R-:W-:Y:S02]  /*9460*/  SEL R5, R5, RZ, P1 ;  /* 0x000000ff05057207 */ /* 0x000fe40000800000 */
[----:B------:R-:W-:-:S03]  /*9470*/  LOP3.LUT R8, R11, R2, RZ, 0x3c, !PT ;  /* 0x000000020b087212 */ /* 0x000fc600078e3cff */
[----:B------:R-:W-:Y:S01]  /*9480*/  IMAD R7, R5, 0x8, R0 ;  /* 0x0000000805077824 */ /* 0x000fe200078e0200 */
[----:B------:R-:W-:Y:S01]  /*9490*/  SHF.L.U32 R4, R8, 0x1f, RZ ;  /* 0x0000001f08047819 */ /* 0x000fe200000006ff */
[----:B0-----:R-:W-:Y:S06]  /*94a0*/  @!P0 BRA `(.L_x_192) ;  /* 0x0000001000448947 */ /* 0x001fec0003800000 */
.L_x_227:
[----:B------:R-:W1:Y:S01]  /*94b0*/  SYNCS.PHASECHK.TRANS64.TRYWAIT P0, [R7+URZ], R4 ;  /* 0x00000004070075a7 */ /* 0x000e62000800017f */
[----:B------:R-:W-:-:S05]  /*94c0*/  VIADD R2, R5, 0x1 ;  /* 0x0000000105027836 */ /* 0x000fca0000000000 */
[----:B------:R-:W-:-:S04]  /*94d0*/  ISETP.NE.AND P1, PT, R2, 0x1c, PT ;  /* 0x0000001c0200780c */ /* 0x000fc80003f25270 */
[----:B0-----:R-:W-:Y:S02]  /*94e0*/  SEL R3, RZ, 0x1, P1 ;  /* 0x00000001ff037807 */ /* 0x001fe40000800000 */
[----:B------:R-:W-:Y:S02]  /*94f0*/  SEL R9, R2, RZ, P1 ;  /* 0x000000ff02097207 */ /* 0x000fe40000800000 */
[----:B------:R-:W-:-:S03]  /*9500*/  LOP3.LUT R8, R8, R3, RZ, 0x3c, !PT ;  /* 0x0000000308087212 */ /* 0x000fc600078e3cff */
[----:B------:R-:W-:Y:S01]  /*9510*/  IMAD R6, R9, 0x8, R0 ;  /* 0x0000000809067824 */ /* 0x000fe200078e0200 */
[----:B------:R-:W-:Y:S01]  /*9520*/  SHF.L.U32 R5, R8, 0x1f, RZ ;  /* 0x0000001f08057819 */ /* 0x000fe200000006ff */
[----:B-1----:R-:W-:Y:S06]  /*9530*/  @!P0 BRA `(.L_x_193) ;  /* 0x0000001000348947 */ /* 0x002fec0003800000 */
.L_x_228:
[----:B------:R-:W1:Y:S01]  /*9540*/  SYNCS.PHASECHK.TRANS64.TRYWAIT P0, [R6+URZ], R5 ;  /* 0x00000005060075a7 */ /* 0x000e62000800017f */
[----:B------:R-:W-:-:S05]  /*9550*/  VIADD R2, R9, 0x1 ;  /* 0x0000000109027836 */ /* 0x000fca0000000000 */
[----:B------:R-:W-:-:S04]  /*9560*/  ISETP.NE.AND P1, PT, R2, 0x1c, PT ;  /* 0x0000001c0200780c */ /* 0x000fc80003f25270 */
[----:B------:R-:W-:Y:S02]  /*9570*/  SEL R3, RZ, 0x1, P1 ;  /* 0x00000001ff037807 */ /* 0x000fe40000800000 */
[----:B0-----:R-:W-:Y:S02]  /*9580*/  SEL R7, R2, RZ, P1 ;  /* 0x000000ff02077207 */ /* 0x001fe40000800000 */
[----:B------:R-:W-:-:S03]  /*9590*/  LOP3.LUT R8, R8, R3, RZ, 0x3c, !PT ;  /* 0x0000000308087212 */ /* 0x000fc600078e3cff */
[----:B------:R-:W-:Y:S01]  /*95a0*/  IMAD R9, R7, 0x8, R0 ;  /* 0x0000000807097824 */ /* 0x000fe200078e0200 */
[----:B------:R-:W-:Y:S01]  /*95b0*/  SHF.L.U32 R4, R8, 0x1f, RZ ;  /* 0x0000001f08047819 */ /* 0x000fe200000006ff */
[----:B-1----:R-:W-:Y:S06]  /*95c0*/  @!P0 BRA `(.L_x_194) ;  /* 0x0000001000248947 */ /* 0x002fec0003800000 */
.L_x_229:
[----:B------:R-:W1:Y:S01]  /*95d0*/  SYNCS.PHASECHK.TRANS64.TRYWAIT P0, [R9+URZ], R4 ;  /* 0x00000004090075a7 */ /* 0x000e62000800017f */
[----:B------:R-:W-:-:S05]  /*95e0*/  VIADD R2, R7, 0x1 ;  /* 0x0000000107027836 */ /* 0x000fca0000000000 */
[----:B------:R-:W-:-:S04]  /*95f0*/  ISETP.NE.AND P1, PT, R2, 0x1c, PT ;  /* 0x0000001c0200780c */ /* 0x000fc80003f25270 */
[----:B------:R-:W-:Y:S02]  /*9600*/  SEL R3, RZ, 0x1, P1 ;  /* 0x00000001ff037807 */ /* 0x000fe40000800000 */
[----:B------:R-:W-:Y:S02]  /*9610*/  SEL R7, R2, RZ, P1 ;  /* 0x000000ff02077207 */ /* 0x000fe40000800000 */
[----:B------:R-:W-:-:S03]  /*9620*/  LOP3.LUT R8, R8, R3, RZ, 0x3c, !PT ;  /* 0x0000000308087212 */ /* 0x000fc600078e3cff */
[----:B0-----:R-:W-:Y:S01]  /*9630*/  IMAD R6, R7, 0x8, R0 ;  /* 0x0000000807067824 */ /* 0x001fe200078e0200 */
[----:B------:R-:W-:Y:S01]  /*9640*/  SHF.L.U32 R5, R8, 0x1f, RZ ;  /* 0x0000001f08057819 */ /* 0x000fe200000006ff */
[----:B-1----:R-:W-:Y:S06]  /*9650*/  @!P0 BRA `(.L_x_195) ;  /* 0x0000001000148947 */ /* 0x002fec0003800000 */
.L_x_230:
        /* <DEDUP_REMOVED lines=9> */
.L_x_231:
        /* <DEDUP_REMOVED lines=9> */
.L_x_232:
        /* <DEDUP_REMOVED lines=9> */
.L_x_233:
        /* <DEDUP_REMOVED lines=9> */
.L_x_234:
        /* <DEDUP_REMOVED lines=9> */
.L_x_235:
        /* <DEDUP_REMOVED lines=9> */
.L_x_236:
        /* <DEDUP_REMOVED lines=9> */
.L_x_237:
        /* <DEDUP_REMOVED lines=9> */
.L_x_238:
        /* <DEDUP_REMOVED lines=9> */
.L_x_239:
        /* <DEDUP_REMOVED lines=9> */
.L_x_240:
        /* <DEDUP_REMOVED lines=9> */
.L_x_241:
        /* <DEDUP_REMOVED lines=9> */
.L_x_242:
        /* <DEDUP_REMOVED lines=9> */
.L_x_243:
        /* <DEDUP_REMOVED lines=9> */
.L_x_244:
        /* <DEDUP_REMOVED lines=9> */
.L_x_245:
        /* <DEDUP_REMOVED lines=9> */
.L_x_246:
        /* <DEDUP_REMOVED lines=9> */
.L_x_247:
        /* <DEDUP_REMOVED lines=9> */
.L_x_248:
        /* <DEDUP_REMOVED lines=9> */
.L_x_249:
        /* <DEDUP_REMOVED lines=9> */
.L_x_250:
        /* <DEDUP_REMOVED lines=9> */
.L_x_251:
        /* <DEDUP_REMOVED lines=9> */
.L_x_252:
[----:B------:R-:W1:Y:S01]  /*a2c0*/  SYNCS.PHASECHK.TRANS64.TRYWAIT P0, [R6+URZ], R5 ;  /* 0x00000005060075a7 */ /* 0x000e62000800017f */
[----:B------:R-:W-:-:S05]  /*a2d0*/  VIADD R2, R7, 0x1 ;  /* 0x0000000107027836 */ /* 0x000fca0000000000 */
[----:B------:R-:W-:-:S04]  /*a2e0*/  ISETP.NE.AND P1, PT, R2, 0x1c, PT ;  /* 0x0000001c0200780c */ /* 0x000fc80003f25270 */
[----:B0-----:R-:W-:Y:S02]  /*a2f0*/  SEL R4, RZ, 0x1, P1 ;  /* 0x00000001ff047807 */ /* 0x001fe40000800000 */
[----:B------:R-:W-:Y:S02]  /*a300*/  SEL R3, R2, RZ, P1 ;  /* 0x000000ff02037207 */ /* 0x000fe40000800000 */
[----:B------:R-:W-:Y:S01]  /*a310*/  LOP3.LUT R4, R11, R4, RZ, 0x3c, !PT ;  /* 0x000000040b047212 */ /* 0x000fe200078e3cff */
[----:B-1----:R-:W-:Y:S06]  /*a320*/  @!P0 BRA `(.L_x_218) ;  /* 0x0000000800ac8947 */ /* 0x002fec0003800000 */
.L_x_253:
[----:B------:R-:W-:Y:S01]  /*a330*/  IMAD R3, R3, 0x8, R0 ;  /* 0x0000000803037824 */ /* 0x000fe200078e0200 */
[----:B------:R-:W-:-:S07]  /*a340*/  SHF.L.U32 R0, R4, 0x1f, RZ ;  /* 0x0000001f04007819 */ /* 0x000fce00000006ff */
.L_x_219:
[----:B-1----:R1:W2:Y:S02]  /*a350*/  SYNCS.PHASECHK.TRANS64.TRYWAIT P0, [R3+URZ], R0 ;  /* 0x00000000030075a7 */ /* 0x0022a4000800017f */
[----:B--2---:R-:W-:Y:S05]  /*a360*/  @!P0 NANOSLEEP.SYNCS 0x989680 ;  /* 0x009896800000895d */ /* 0x004fea0003900000 */
[----:B------:R-:W2:Y:S02]  /*a370*/  @!P0 SYNCS.PHASECHK.TRANS64 P0, [R3+URZ], R0 ;  /* 0x00000000030085a7 */ /* 0x000ea4000800007f */
[----:B--2---:R-:W-:Y:S05]  /*a380*/  @!P0 BRA `(.L_x_219) ;  /* 0xfffffffc00f08947 */ /* 0x004fea000383ffff */
.L_x_190:
[----:B------:R-:W-:Y:S05]  /*a390*/  BSYNC B0 ;  /* 0x0000000000007941 */ /* 0x000fea0003800000 */
.L_x_189:
[----:B------:R-:W-:Y:S05]  /*a3a0*/  EXIT ;  /* 0x000000000000794d */ /* 0x000fea0003800000 */
.L_x_22:
[----:B-1----:R-:W-:-:S04]  /*a3b0*/  IMAD.U32 R13, RZ, RZ, UR6 ;  /* 0x00000006ff0d7e24 */ /* 0x002fc8000f8e00ff */
[----:B------:R1:W4:Y:S03]  /*a3c0*/  SYNCS.PHASECHK.TRANS64.TRYWAIT P0, [R13+URZ], R12 ;  /* 0x0000000c0d0075a7 */ /* 0x000326000800017f */
[----:B----4-:R-:W-:Y:S05]  /*a3d0*/  @!P0 NANOSLEEP.SYNCS 0x989680 ;  /* 0x009896800000895d */ /* 0x010fea0003900000 */
[----:B------:R-:W4:Y:S02]  /*a3e0*/  @!P0 SYNCS.PHASECHK.TRANS64 P0, [R13+URZ], R12 ;  /* 0x0000000c0d0085a7 */ /* 0x000f24000800007f */
[----:B----4-:R-:W-:Y:S05]  /*a3f0*/  @!P0 BRA `(.L_x_22) ;  /* 0xfffffffc00ec8947 */ /* 0x010fea000383ffff */
[----:B------:R-:W-:Y:S05]  /*a400*/  BRA `(.L_x_21) ;  /* 0xffffff7400c87947 */ /* 0x000fea000383ffff */
.L_x_28:
[----:B-1----:R-:W-:-:S04]  /*a410*/  IMAD.U32 R145, RZ, RZ, UR12 ;  /* 0x0000000cff917e24 */ /* 0x002fc8000f8e00ff */
[----:B------:R1:W4:Y:S03]  /*a420*/  SYNCS.PHASECHK.TRANS64.TRYWAIT P0, [R145+URZ], R140 ;  /* 0x0000008c910075a7 */ /* 0x000326000800017f */
[----:B----4-:R-:W-:Y:S05]  /*a430*/  @!P0 NANOSLEEP.SYNCS 0x989680 ;  /* 0x009896800000895d */ /* 0x010fea0003900000 */
[----:B------:R-:W4:Y:S02]  /*a440*/  @!P0 SYNCS.PHASECHK.TRANS64 P0, [R145+URZ], R140 ;  /* 0x0000008c910085a7 */ /* 0x000f24000800007f */
[----:B----4-:R-:W-:Y:S05]  /*a450*/  @!P0 BRA `(.L_x_28) ;  /* 0xfffffffc00ec8947 */ /* 0x010fea000383ffff */
[----:B------:R-:W-:Y:S05]  /*a460*/  BRA `(.L_x_27) ;  /* 0xffffff7c00f87947 */ /* 0x000fea000383ffff */
.L_x_177:
[----:B------:R-:W-:Y:S01]  /*a470*/  BSSY B1, `(.L_x_220) ;  /* 0x0000006000017945 */ /* 0x000fe20003800000 */
[----:B------:R-:W-:-:S07]  /*a480*/  IMAD.MOV.U32 R7, RZ, RZ, -0x1 ;  /* 0xffffffffff077424 */ /* 0x000fce00078e00ff */
[----:B------:R-:W-:Y:S05]  /*a490*/  WARPSYNC.COLLECTIVE R7, `(.L_x_221) ;  /* 0x00000000070c7348 */ /* 0x000fea0003c00000 */
[----:B------:R-:W-:Y:S02]  /*a4a0*/  ELECT P0, UR62, PT ;  /* 0x00000000003e782f */ /* 0x000fe40003800000 */
[----:B------:R-:W-:Y:S01]  /*a4b0*/  MOV R7, UR62 ;  /* 0x0000003e00077c02 */ /* 0x000fe20008000f00 */
[----:B------:R-:W-:Y:S10]  /*a4c0*/  ENDCOLLECTIVE ;  /* 0x000000000000791b */ /* 0x000ff40003800000 */
.L_x_221:
[----:B------:R-:W-:Y:S05]  /*a4d0*/  BSYNC B1 ;  /* 0x0000000000017941 */ /* 0x000fea0003800000 */
.L_x_220:
[----:B------:R-:W-:Y:S05]  /*a4e0*/  BRA `(.L_x_222) ;  /* 0xffffffe000e87947 */ /* 0x000fea000383ffff */
.L_x_180:
[----:B0-----:R0:W1:Y:S02]  /*a4f0*/  SYNCS.PHASECHK.TRANS64.TRYWAIT P0, [R18+URZ+0xe0], R9 ;  /* 0x0000e009120075a7 */ /* 0x001064000800017f */
[----:B-1----:R-:W-:Y:S05]  /*a500*/  @!P0 NANOSLEEP.SYNCS 0x989680 ;  /* 0x009896800000895d */ /* 0x002fea0003900000 */
[----:B------:R-:W1:Y:S02]  /*a510*/  @!P0 SYNCS.PHASECHK.TRANS64 P0, [R18+URZ+0xe0], R9 ;  /* 0x0000e009120085a7 */ /* 0x000e64000800007f */
[----:B-1----:R-:W-:Y:S05]  /*a520*/  @!P0 BRA `(.L_x_180) ;  /* 0xfffffffc00f08947 */ /* 0x002fea000383ffff */
[----:B------:R-:W-:Y:S05]  /*a530*/  BRA `(.L_x_223) ;  /* 0xffffffe400207947 */ /* 0x000fea000383ffff */
.L_x_188:
[----:B------:R-:W-:Y:S01]  /*a540*/  BSSY B0, `(.L_x_224) ;  /* 0x0000006000007945 */ /* 0x000fe20003800000 */
[----:B------:R-:W-:-:S07]  /*a550*/  IMAD.MOV.U32 R7, RZ, RZ, -0x1 ;  /* 0xffffffffff077424 */ /* 0x000fce00078e00ff */
[----:B------:R-:W-:Y:S05]  /*a560*/  WARPSYNC.COLLECTIVE R7, `(.L_x_225) ;  /* 0x00000000070c7348 */ /* 0x000fea0003c00000 */
[----:B------:R-:W-:Y:S02]  /*a570*/  ELECT P0, UR62, PT ;  /* 0x00000000003e782f */ /* 0x000fe40003800000 */
[----:B------:R-:W-:Y:S01]  /*a580*/  MOV R7, UR62 ;  /* 0x0000003e00077c02 */ /* 0x000fe20008000f00 */
[----:B------:R-:W-:Y:S10]  /*a590*/  ENDCOLLECTIVE ;  /* 0x000000000000791b */ /* 0x000ff40003800000 */
.L_x_225:
[----:B------:R-:W-:Y:S05]  /*a5a0*/  BSYNC B0 ;  /* 0x0000000000007941 */ /* 0x000fea0003800000 */
.L_x_224:
[----:B------:R-:W-:Y:S05]  /*a5b0*/  BRA `(.L_x_226) ;  /* 0xffffffec00687947 */ /* 0x000fea000383ffff */
.L_x_192:
[----:B0-----:R0:W1:Y:S02]  /*a5c0*/  SYNCS.PHASECHK.TRANS64.TRYWAIT P0, [R6+URZ], R3 ;  /* 0x00000003060075a7 */ /* 0x001064000800017f */
[----:B-1----:R-:W-:Y:S05]  /*a5d0*/  @!P0 NANOSLEEP.SYNCS 0x989680 ;  /* 0x009896800000895d */ /* 0x002fea0003900000 */
[----:B------:R-:W1:Y:S02]  /*a5e0*/  @!P0 SYNCS.PHASECHK.TRANS64 P0, [R6+URZ], R3 ;  /* 0x00000003060085a7 */ /* 0x000e64000800007f */
[----:B-1----:R-:W-:Y:S05]  /*a5f0*/  @!P0 BRA `(.L_x_192) ;  /* 0xfffffffc00f08947 */ /* 0x002fea000383ffff */
[----:B------:R-:W-:Y:S05]  /*a600*/  BRA `(.L_x_227) ;  /* 0xffffffec00a87947 */ /* 0x000fea000383ffff */
.L_x_193:
[----:B0-----:R0:W1:Y:S02]  /*a610*/  SYNCS.PHASECHK.TRANS64.TRYWAIT P0, [R7+URZ], R4 ;  /* 0x00000004070075a7 */ /* 0x001064000800017f */
[----:B-1----:R-:W-:Y:S05]  /*a620*/  @!P0 NANOSLEEP.SYNCS 0x989680 ;  /* 0x009896800000895d */ /* 0x002fea0003900000 */
[----:B------:R-:W1:Y:S02]  /*a630*/  @!P0 SYNCS.PHASECHK.TRANS64 P0, [R7+URZ], R4 ;  /* 0x00000004070085a7 */ /* 0x000e64000800007f */
[----:B-1----:R-:W-:Y:S05]  /*a640*/  @!P0 BRA `(.L_x_193) ;  /* 0xfffffffc00f08947 */ /* 0x002fea000383ffff */
[----:B------:R-:W-:Y:S05]  /*a650*/  BRA `(.L_x_228) ;  /* 0xffffffec00b87947 */ /* 0x000fea000383ffff */
.L_x_194:
[----:B0-----:R0:W1:Y:S02]  /*a660*/  SYNCS.PHASECHK.TRANS64.TRYWAIT P0, [R6+URZ], R5 ;  /* 0x00000005060075a7 */ /* 0x001064000800017f */
[----:B-1----:R-:W-:Y:S05]  /*a670*/  @!P0 NANOSLEEP.SYNCS 0x989680 ;  /* 0x009896800000895d */ /* 0x002fea0003900000 */
[----:B------:R-:W1:Y:S02]  /*a680*/  @!P0 SYNCS.PHASECHK.TRANS64 P0, [R6+URZ], R5 ;  /* 0x00000005060085a7 */ /* 0x000e64000800007f */
[----:B-1----:R-:W-:Y:S05]  /*a690*/  @!P0 BRA `(.L_x_194) ;  /* 0xfffffffc00f08947 */ /* 0x002fea000383ffff */
[----:B------:R-:W-:Y:S05]  /*a6a0*/  BRA `(.L_x_229) ;  /* 0xffffffec00c87947 */ /* 0x000fea000383ffff */
.L_x_195:
[----:B0-----:R0:W1:Y:S02]  /*a6b0*/  SYNCS.PHASECHK.TRANS64.TRYWAIT P0, [R9+URZ], R4 ;  /* 0x00000004090075a7 */ /* 0x001064000800017f */
[----:B-1----:R-:W-:Y:S05]  /*a6c0*/  @!P0 NANOSLEEP.SYNCS 0x989680 ;  /* 0x009896800000895d */ /* 0x002fea0003900000 */
[----:B------:R-:W1:Y:S02]  /*a6d0*/  @!P0 SYNCS.PHASECHK.TRANS64 P0, [R9+URZ], R4 ;  /* 0x00000004090085a7 */ /* 0x000e64000800007f */
[----:B-1----:R-:W-:Y:S05]  /*a6e0*/  @!P0 BRA `(.L_x_195) ;  /* 0xfffffffc00f08947 */ /* 0x002fea000383ffff */
[----:B------:R-:W-:Y:S05]  /*a6f0*/  BRA `(.L_x_230) ;  /* 0xffffffec00d87947 */ /* 0x000fea000383ffff */
.L_x_196:
[----:B0-----:R0:W1:Y:S02]  /*a700*/  SYNCS.PHASECHK.TRANS64.TRYWAIT P0, [R6+URZ], R5 ;  /* 0x00000005060075a7 */ /* 0x001064000800017f */
[----:B-1----:R-:W-:Y:S05]  /*a710*/  @!P0 NANOSLEEP.SYNCS 0x989680 ;  /* 0x009896800000895d */ /* 0x002fea0003900000 */
[----:B------:R-:W1:Y:S02]  /*a720*/  @!P0 SYNCS.PHASECHK.TRANS64 P0, [R6+URZ], R5 ;  /* 0x00000005060085a7 */ /* 0x000e64000800007f */
[----:B-1----:R-:W-:Y:S05]  /*a730*/  @!P0 BRA `(.L_x_196) ;  /* 0xfffffffc00f08947 */ /* 0x002fea000383ffff */
[----:B------:R-:W-:Y:S05]  /*a740*/  BRA `(.L_x_231) ;  /* 0xffffffec00e87947 */ /* 0x000fea000383ffff */
.L_x_197:
[----:B0-----:R0:W1:Y:S02]  /*a750*/  SYNCS.PHASECHK.TRANS64.TRYWAIT P0, [R9+URZ], R4 ;  /* 0x00000004090075a7 */ /* 0x001064000800017f */
[----:B-1----:R-:W-:Y:S05]  /*a760*/  @!P0 NANOSLEEP.SYNCS 0x989680 ;  /* 0x009896800000895d */ /* 0x002fea0003900000 */
[----:B------:R-:W1:Y:S02]  /*a770*/  @!P0 SYNCS.PHASECHK.TRANS64 P0, [R9+URZ], R4 ;  /* 0x00000004090085a7 */ /* 0x000e64000800007f */
[----:B-1----:R-:W-:Y:S05]  /*a780*/  @!P0 BRA `(.L_x_197) ;  /* 0xfffffffc00f08947 */ /* 0x002fea000383ffff */
[----:B------:R-:W-:Y:S05]  /*a790*/  BRA `(.L_x_232) ;  /* 0xffffffec00f87947 */ /* 0x000fea000383ffff */
.L_x_198:
[----:B0-----:R0:W1:Y:S02]  /*a7a0*/  SYNCS.PHASECHK.TRANS64.TRYWAIT P0, [R6+URZ], R5 ;  /* 0x00000005060075a7 */ /* 0x001064000800017f */
[----:B-1----:R-:W-:Y:S05]  /*a7b0*/  @!P0 NANOSLEEP.SYNCS 0x989680 ;  /* 0x009896800000895d */ /* 0x002fea0003900000 */
[----:B------:R-:W1:Y:S02]  /*a7c0*/  @!P0 SYNCS.PHASECHK.TRANS64 P0, [R6+URZ], R5 ;  /* 0x00000005060085a7 */ /* 0x000e64000800007f */
[----:B-1----:R-:W-:Y:S05]  /*a7d0*/  @!P0 BRA `(.L_x_198) ;  /* 0xfffffffc00f08947 */ /* 0x002fea000383ffff */
[----:B------:R-:W-:Y:S05]  /*a7e0*/  BRA `(.L_x_233) ;  /* 0xfffffff000087947 */ /* 0x000fea000383ffff */
.L_x_199:
[----:B0-----:R0:W1:Y:S02]  /*a7f0*/  SYNCS.PHASECHK.TRANS64.TRYWAIT P0, [R9+URZ], R4 ;  /* 0x00000004090075a7 */ /* 0x001064000800017f */
[----:B-1----:R-:W-:Y:S05]  /*a800*/  @!P0 NANOSLEEP.SYNCS 0x989680 ;  /* 0x009896800000895d */ /* 0x002fea0003900000 */
[----:B------:R-:W1:Y:S02]  /*a810*/  @!P0 SYNCS.PHASECHK.TRANS64 P0, [R9+URZ], R4 ;  /* 0x00000004090085a7 */ /* 0x000e64000800007f */
[----:B-1----:R-:W-:Y:S05]  /*a820*/  @!P0 BRA `(.L_x_199) ;  /* 0xfffffffc00f08947 */ /* 0x002fea000383ffff */
[----:B------:R-:W-:Y:S05]  /*a830*/  BRA `(.L_x_234) ;  /* 0xfffffff000187947 */ /* 0x000fea000383ffff */
.L_x_200:
[----:B0-----:R0:W1:Y:S02]  /*a840*/  SYNCS.PHASECHK.TRANS64.TRYWAIT P0, [R6+URZ], R5 ;  /* 0x00000005060075a7 */ /* 0x001064000800017f */
[----:B-1----:R-:W-:Y:S05]  /*a850*/  @!P0 NANOSLEEP.SYNCS 0x989680 ;  /* 0x009896800000895d */ /* 0x002fea0003900000 */
[----:B------:R-:W1:Y:S02]  /*a860*/  @!P0 SYNCS.PHASECHK.TRANS64 P0, [R6+URZ], R5 ;  /* 0x00000005060085a7 */ /* 0x000e64000800007f */
[----:B-1----:R-:W-:Y:S05]  /*a870*/  @!P0 BRA `(.L_x_200) ;  /* 0xfffffffc00f08947 */ /* 0x002fea000383ffff */
[----:B------:R-:W-:Y:S05]  /*a880*/  BRA `(.L_x_235) ;  /* 0xfffffff000287947 */ /* 0x000fea000383ffff */
.L_x_201:
[----:B0-----:R0:W1:Y:S02]  /*a890*/  SYNCS.PHASECHK.TRANS64.TRYWAIT P0, [R9+URZ], R4 ;  /* 0x00000004090075a7 */ /* 0x001064000800017f */
[----:B-1----:R-:W-:Y:S05]  /*a8a0*/  @!P0 NANOSLEEP.SYNCS 0x989680 ;  /* 0x009896800000895d */ /* 0x002fea0003900000 */
[----:B------:R-:W1:Y:S02]  /*a8b0*/  @!P0 SYNCS.PHASECHK.TRANS64 P0, [R9+URZ], R4 ;  /* 0x00000004090085a7 */ /* 0x000e64000800007f */
[----:B-1----:R-:W-:Y:S05]  /*a8c0*/  @!P0 BRA `(.L_x_201) ;  /* 0xfffffffc00f08947 */ /* 0x002fea000383ffff */
[----:B------:R-:W-:Y:S05]  /*a8d0*/  BRA `(.L_x_236) ;  /* 0xfffffff000387947 */ /* 0x000fea000383ffff */
.L_x_202:
[----:B0-----:R0:W1:Y:S02]  /*a8e0*/  SYNCS.PHASECHK.TRANS64.TRYWAIT P0, [R6+URZ], R5 ;  /* 0x00000005060075a7 */ /* 0x001064000800017f */
[----:B-1----:R-:W-:Y:S05]  /*a8f0*/  @!P0 NANOSLEEP.SYNCS 0x989680 ;  /* 0x009896800000895d */ /* 0x002fea0003900000 */
[----:B------:R-:W1:Y:S02]  /*a900*/  @!P0 SYNCS.PHASECHK.TRANS64 P0, [R6+URZ], R5 ;  /* 0x00000005060085a7 */ /* 0x000e64000800007f */
[----:B-1----:R-:W-:Y:S05]  /*a910*/  @!P0 BRA `(.L_x_202) ;  /* 0xfffffffc00f08947 */ /* 0x002fea000383ffff */
[----:B------:R-:W-:Y:S05]  /*a920*/  BRA `(.L_x_237) ;  /* 0xfffffff000487947 */ /* 0x000fea000383ffff */
.L_x_203:
[----:B0-----:R0:W1:Y:S02]  /*a930*/  SYNCS.PHASECHK.TRANS64.TRYWAIT P0, [R9+URZ], R4 ;  /* 0x00000004090075a7 */ /* 0x001064000800017f */
[----:B-1----:R-:W-:Y:S05]  /*a940*/  @!P0 NANOSLEEP.SYNCS 0x989680 ;  /* 0x009896800000895d */ /* 0x002fea0003900000 */
[----:B------:R-:W1:Y:S02]  /*a950*/  @!P0 SYNCS.PHASECHK.TRANS64 P0, [R9+URZ], R4 ;  /* 0x00000004090085a7 */ /* 0x000e64000800007f */
[----:B-1----:R-:W-:Y:S05]  /*a960*/  @!P0 BRA `(.L_x_203) ;  /* 0xfffffffc00f08947 */ /* 0x002fea000383ffff */
[----:B------:R-:W-:Y:S05]  /*a970*/  BRA `(.L_x_238) ;  /* 0xfffffff000587947 */ /* 0x000fea000383ffff */
.L_x_204:
[----:B0-----:R0:W1:Y:S02]  /*a980*/  SYNCS.PHASECHK.TRANS64.TRYWAIT P0, [R6+URZ], R5 ;  /* 0x00000005060075a7 */ /* 0x001064000800017f */
[----:B-1----:R-:W-:Y:S05]  /*a990*/  @!P0 NANOSLEEP.SYNCS 0x989680 ;  /* 0x009896800000895d */ /* 0x002fea0003900000 */
[----:B------:R-:W1:Y:S02]  /*a9a0*/  @!P0 SYNCS.PHASECHK.TRANS64 P0, [R6+URZ], R5 ;  /* 0x00000005060085a7 */ /* 0x000e64000800007f */
[----:B-1----:R-:W-:Y:S05]  /*a9b0*/  @!P0 BRA `(.L_x_204) ;  /* 0xfffffffc00f08947 */ /* 0x002fea000383ffff */
[----:B------:R-:W-:Y:S05]  /*a9c0*/  BRA `(.L_x_239) ;  /* 0xfffffff000687947 */ /* 0x000fea000383ffff */
.L_x_205:
[----:B0-----:R0:W1:Y:S02]  /*a9d0*/  SYNCS.PHASECHK.TRANS64.TRYWAIT P0, [R9+URZ], R4 ;  /* 0x00000004090075a7 */ /* 0x001064000800017f */
[----:B-1----:R-:W-:Y:S05]  /*a9e0*/  @!P0 NANOSLEEP.SYNCS 0x989680 ;  /* 0x009896800000895d */ /* 0x002fea0003900000 */
[----:B------:R-:W1:Y:S02]  /*a9f0*/  @!P0 SYNCS.PHASECHK.TRANS64 P0, [R9+URZ], R4 ;  /* 0x00000004090085a7 */ /* 0x000e64000800007f */
[----:B-1----:R-:W-:Y:S05]  /*aa00*/  @!P0 BRA `(.L_x_205) ;  /* 0xfffffffc00f08947 */ /* 0x002fea000383ffff */
[----:B------:R-:W-:Y:S05]  /*aa10*/  BRA `(.L_x_240) ;  /* 0xfffffff000787947 */ /* 0x000fea000383ffff */
.L_x_206:
[----:B0-----:R0:W1:Y:S02]  /*aa20*/  SYNCS.PHASECHK.TRANS64.TRYWAIT P0, [R6+URZ], R5 ;  /* 0x00000005060075a7 */ /* 0x001064000800017f */
[----:B-1----:R-:W-:Y:S05]  /*aa30*/  @!P0 NANOSLEEP.SYNCS 0x989680 ;  /* 0x009896800000895d */ /* 0x002fea0003900000 */
[----:B------:R-:W1:Y:S02]  /*aa40*/  @!P0 SYNCS.PHASECHK.TRANS64 P0, [R6+URZ], R5 ;  /* 0x00000005060085a7 */ /* 0x000e64000800007f */
[----:B-1----:R-:W-:Y:S05]  /*aa50*/  @!P0 BRA `(.L_x_206) ;  /* 0xfffffffc00f08947 */ /* 0x002fea000383ffff */
[----:B------:R-:W-:Y:S05]  /*aa60*/  BRA `(.L_x_241) ;  /* 0xfffffff000887947 */ /* 0x000fea000383ffff */
.L_x_207:
[----:B0-----:R0:W1:Y:S02]  /*aa70*/  SYNCS.PHASECHK.TRANS64.TRYWAIT P0, [R9+URZ], R4 ;  /* 0x00000004090075a7 */ /* 0x001064000800017f */
[----:B-1----:R-:W-:Y:S05]  /*aa80*/  @!P0 NANOSLEEP.SYNCS 0x989680 ;  /* 0x009896800000895d */ /* 0x002fea0003900000 */
[----:B------:R-:W1:Y:S02]  /*aa90*/  @!P0 SYNCS.PHASECHK.TRANS64 P0, [R9+URZ], R4 ;  /* 0x00000004090085a7 */ /* 0x000e64000800007f */
[----:B-1----:R-:W-:Y:S05]  /*aaa0*/  @!P0 BRA `(.L_x_207) ;  /* 0xfffffffc00f08947 */ /* 0x002fea000383ffff */
[----:B------:R-:W-:Y:S05]  /*aab0*/  BRA `(.L_x_242) ;  /* 0xfffffff000987947 */ /* 0x000fea000383ffff */
.L_x_208:
[----:B0-----:R0:W1:Y:S02]  /*aac0*/  SYNCS.PHASECHK.TRANS64.TRYWAIT P0, [R6+URZ], R5 ;  /* 0x00000005060075a7 */ /* 0x001064000800017f */
[----:B-1----:R-:W-:Y:S05]  /*aad0*/  @!P0 NANOSLEEP.SYNCS 0x989680 ;  /* 0x009896800000895d */ /* 0x002fea0003900000 */
[----:B------:R-:W1:Y:S02]  /*aae0*/  @!P0 SYNCS.PHASECHK.TRANS64 P0, [R6+URZ], R5 ;  /* 0x00000005060085a7 */ /* 0x000e64000800007f */
[----:B-1----:R-:W-:Y:S05]  /*aaf0*/  @!P0 BRA `(.L_x_208) ;  /* 0xfffffffc00f08947 */ /* 0x002fea000383ffff */
[----:B------:R-:W-:Y:S05]  /*ab00*/  BRA `(.L_x_243) ;  /* 0xfffffff000a87947 */ /* 0x000fea000383ffff */
.L_x_209:
[----:B0-----:R0:W1:Y:S02]  /*ab10*/  SYNCS.PHASECHK.TRANS64.TRYWAIT P0, [R9+URZ], R4 ;  /* 0x00000004090075a7 */ /* 0x001064000800017f */
[----:B-1----:R-:W-:Y:S05]  /*ab20*/  @!P0 NANOSLEEP.SYNCS 0x989680 ;  /* 0x009896800000895d */ /* 0x002fea0003900000 */
[----:B------:R-:W1:Y:S02]  /*ab30*/  @!P0 SYNCS.PHASECHK.TRANS64 P0, [R9+URZ], R4 ;  /* 0x00000004090085a7 */ /* 0x000e64000800007f */
[----:B-1----:R-:W-:Y:S05]  /*ab40*/  @!P0 BRA `(.L_x_209) ;  /* 0xfffffffc00f08947 */ /* 0x002fea000383ffff */
[----:B------:R-:W-:Y:S05]  /*ab50*/  BRA `(.L_x_244) ;  /* 0xfffffff000b87947 */ /* 0x000fea000383ffff */
.L_x_210:
[----:B0-----:R0:W1:Y:S02]  /*ab60*/  SYNCS.PHASECHK.TRANS64.TRYWAIT P0, [R6+URZ], R5 ;  /* 0x00000005060075a7 */ /* 0x001064000800017f */
[----:B-1----:R-:W-:Y:S05]  /*ab70*/  @!P0 NANOSLEEP.SYNCS 0x989680 ;  /* 0x009896800000895d */ /* 0x002fea0003900000 */
[----:B------:R-:W1:Y:S02]  /*ab80*/  @!P0 SYNCS.PHASECHK.TRANS64 P0, [R6+URZ], R5 ;  /* 0x00000005060085a7 */ /* 0x000e64000800007f */
[----:B-1----:R-:W-:Y:S05]  /*ab90*/  @!P0 BRA `(.L_x_210) ;  /* 0xfffffffc00f08947 */ /* 0x002fea000383ffff */
[----:B------:R-:W-:Y:S05]  /*aba0*/  BRA `(.L_x_245) ;  /* 0xfffffff000c87947 */ /* 0x000fea000383ffff */
.L_x_211:
[----:B0-----:R0:W1:Y:S02]  /*abb0*/  SYNCS.PHASECHK.TRANS64.TRYWAIT P0, [R9+URZ], R4 ;  /* 0x00000004090075a7 */ /* 0x001064000800017f */
[----:B-1----:R-:W-:Y:S05]  /*abc0*/  @!P0 NANOSLEEP.SYNCS 0x989680 ;  /* 0x009896800000895d */ /* 0x002fea0003900000 */
[----:B------:R-:W1:Y:S02]  /*abd0*/  @!P0 SYNCS.PHASECHK.TRANS64 P0, [R9+URZ], R4 ;  /* 0x00000004090085a7 */ /* 0x000e64000800007f */
[----:B-1----:R-:W-:Y:S05]  /*abe0*/  @!P0 BRA `(.L_x_211) ;  /* 0xfffffffc00f08947 */ /* 0x002fea000383ffff */
[----:B------:R-:W-:Y:S05]  /*abf0*/  BRA `(.L_x_246) ;  /* 0xfffffff000d87947 */ /* 0x000fea000383ffff */
.L_x_212:
[----:B0-----:R0:W1:Y:S02]  /*ac00*/  SYNCS.PHASECHK.TRANS64.TRYWAIT P0, [R6+URZ], R5 ;  /* 0x00000005060075a7 */ /* 0x001064000800017f */
[----:B-1----:R-:W-:Y:S05]  /*ac10*/  @!P0 NANOSLEEP.SYNCS 0x989680 ;  /* 0x009896800000895d */ /* 0x002fea0003900000 */
[----:B------:R-:W1:Y:S02]  /*ac20*/  @!P0 SYNCS.PHASECHK.TRANS64 P0, [R6+URZ], R5 ;  /* 0x00000005060085a7 */ /* 0x000e64000800007f */
[----:B-1----:R-:W-:Y:S05]  /*ac30*/  @!P0 BRA `(.L_x_212) ;  /* 0xfffffffc00f08947 */ /* 0x002fea000383ffff */
[----:B------:R-:W-:Y:S05]  /*ac40*/  BRA `(.L_x_247) ;  /* 0xfffffff000e87947 */ /* 0x000fea000383ffff */
.L_x_213:
[----:B0-----:R0:W1:Y:S02]  /*ac50*/  SYNCS.PHASECHK.TRANS64.TRYWAIT P0, [R9+URZ], R4 ;  /* 0x00000004090075a7 */ /* 0x001064000800017f */
[----:B-1----:R-:W-:Y:S05]  /*ac60*/  @!P0 NANOSLEEP.SYNCS 0x989680 ;  /* 0x009896800000895d */ /* 0x002fea0003900000 */
[----:B------:R-:W1:Y:S02]  /*ac70*/  @!P0 SYNCS.PHASECHK.TRANS64 P0, [R9+URZ], R4 ;  /* 0x00000004090085a7 */ /* 0x000e64000800007f */
[----:B-1----:R-:W-:Y:S05]  /*ac80*/  @!P0 BRA `(.L_x_213) ;  /* 0xfffffffc00f08947 */ /* 0x002fea000383ffff */
[----:B------:R-:W-:Y:S05]  /*ac90*/  BRA `(.L_x_248) ;  /* 0xfffffff000f87947 */ /* 0x000fea000383ffff */
.L_x_214:
[----:B0-----:R0:W1:Y:S02]  /*aca0*/  SYNCS.PHASECHK.TRANS64.TRYWAIT P0, [R6+URZ], R5 ;  /* 0x00000005060075a7 */ /* 0x001064000800017f */
[----:B-1----:R-:W-:Y:S05]  /*acb0*/  @!P0 NANOSLEEP.SYNCS 0x989680 ;  /* 0x009896800000895d */ /* 0x002fea0003900000 */
[----:B------:R-:W1:Y:S02]  /*acc0*/  @!P0 SYNCS.PHASECHK.TRANS64 P0, [R6+URZ], R5 ;  /* 0x00000005060085a7 */ /* 0x000e64000800007f */
[----:B-1----:R-:W-:Y:S05]  /*acd0*/  @!P0 BRA `(.L_x_214) ;  /* 0xfffffffc00f08947 */ /* 0x002fea000383ffff */
[----:B------:R-:W-:Y:S05]  /*ace0*/  BRA `(.L_x_249) ;  /* 0xfffffff400087947 */ /* 0x000fea000383ffff */
.L_x_215:
[----:B0-----:R0:W1:Y:S02]  /*acf0*/  SYNCS.PHASECHK.TRANS64.TRYWAIT P0, [R9+URZ], R4 ;  /* 0x00000004090075a7 */ /* 0x001064000800017f */
[----:B-1----:R-:W-:Y:S05]  /*ad00*/  @!P0 NANOSLEEP.SYNCS 0x989680 ;  /* 0x009896800000895d */ /* 0x002fea0003900000 */
[----:B------:R-:W1:Y:S02]  /*ad10*/  @!P0 SYNCS.PHASECHK.TRANS64 P0, [R9+URZ], R4 ;  /* 0x00000004090085a7 */ /* 0x000e64000800007f */
[----:B-1----:R-:W-:Y:S05]  /*ad20*/  @!P0 BRA `(.L_x_215) ;  /* 0xfffffffc00f08947 */ /* 0x002fea000383ffff */
[----:B------:R-:W-:Y:S05]  /*ad30*/  BRA `(.L_x_250) ;  /* 0xfffffff400187947 */ /* 0x000fea000383ffff */
.L_x_216:
[----:B0-----:R0:W1:Y:S02]  /*ad40*/  SYNCS.PHASECHK.TRANS64.TRYWAIT P0, [R6+URZ], R5 ;  /* 0x00000005060075a7 */ /* 0x001064000800017f */
[----:B-1----:R-:W-:Y:S05]  /*ad50*/  @!P0 NANOSLEEP.SYNCS 0x989680 ;  /* 0x009896800000895d */ /* 0x002fea0003900000 */
[----:B------:R-:W1:Y:S02]  /*ad60*/  @!P0 SYNCS.PHASECHK.TRANS64 P0, [R6+URZ], R5 ;  /* 0x00000005060085a7 */ /* 0x000e64000800007f */
[----:B-1----:R-:W-:Y:S05]  /*ad70*/  @!P0 BRA `(.L_x_216) ;  /* 0xfffffffc00f08947 */ /* 0x002fea000383ffff */
[----:B------:R-:W-:Y:S05]  /*ad80*/  BRA `(.L_x_251) ;  /* 0xfffffff400287947 */ /* 0x000fea000383ffff */
.L_x_217:
[----:B0-----:R0:W1:Y:S02]  /*ad90*/  SYNCS.PHASECHK.TRANS64.TRYWAIT P0, [R9+URZ], R4 ;  /* 0x00000004090075a7 */ /* 0x001064000800017f */
[----:B-1----:R-:W-:Y:S05]  /*ada0*/  @!P0 NANOSLEEP.SYNCS 0x989680 ;  /* 0x009896800000895d */ /* 0x002fea0003900000 */
[----:B------:R-:W1:Y:S02]  /*adb0*/  @!P0 SYNCS.PHASECHK.TRANS64 P0, [R9+URZ], R4 ;  /* 0x00000004090085a7 */ /* 0x000e64000800007f */
[----:B-1----:R-:W-:Y:S05]  /*adc0*/  @!P0 BRA `(.L_x_217) ;  /* 0xfffffffc00f08947 */ /* 0x002fea000383ffff */
[----:B------:R-:W-:Y:S05]  /*add0*/  BRA `(.L_x_252) ;  /* 0xfffffff400387947 */ /* 0x000fea000383ffff */
.L_x_218:
[----:B0-----:R0:W1:Y:S02]  /*ade0*/  SYNCS.PHASECHK.TRANS64.TRYWAIT P0, [R6+URZ], R5 ;  /* 0x00000005060075a7 */ /* 0x001064000800017f */
[----:B-1----:R-:W-:Y:S05]  /*adf0*/  @!P0 NANOSLEEP.SYNCS 0x989680 ;  /* 0x009896800000895d */ /* 0x002fea0003900000 */
[----:B------:R-:W1:Y:S02]  /*ae00*/  @!P0 SYNCS.PHASECHK.TRANS64 P0, [R6+URZ], R5 ;  /* 0x00000005060085a7 */ /* 0x000e64000800007f */
[----:B-1----:R-:W-:Y:S05]  /*ae10*/  @!P0 BRA `(.L_x_218) ;  /* 0xfffffffc00f08947 */ /* 0x002fea000383ffff */
[----:B------:R-:W-:Y:S05]  /*ae20*/  BRA `(.L_x_253) ;  /* 0xfffffff400407947 */ /* 0x000fea000383ffff */
.L_x_254:
[----:B------:R-:W-:-:S00]  /*ae30*/  BRA `(.L_x_254) ;  /* 0xfffffffc00fc7947 */ /* 0x000fc0000383ffff */
[----:B------:R-:W-:-:S00]  /*ae40*/  NOP ;  /* 0x0000000000007918 */ /* 0x000fc00000000000 */
        /* <DEDUP_REMOVED lines=11> */
.L_x_255:


//--------------------- .nv.shared._ZN7cutlass13device_kernelINS_4gemm6kernel13GemmUniversalIN4cute5tupleIJiiiiEEENS1_10collective13CollectiveMmaINS1_37MainloopSm90TmaGmmaWarpSpecializedFP8ILi28ENS5_IJNS4_1CILi2EEENSA_ILi1EEESC_EEENS1_35KernelTmaWarpSpecializedCooperativeEEENS5_IJNSA_ILi128EEESG_NSA_ILi32EEEEEENS_12float_e4m3_tENS5_IJlSC_lEEESJ_SK_NS4_8TiledMMAINS4_8MMA_AtomIJNS4_4SM904GMMA31MMA_64x128x32_F32E4M3E4M3_SS_TNILNSO_7ScaleInE1ELSQ_1EEEEEENS4_6LayoutISD_NS5_IJSC_NSA_ILi0EEESU_EEEEENS5_IJNS4_10UnderscoreESX_SX_EEEEENS4_13SM90_TMA_LOADENS4_14ComposedLayoutINS4_7SwizzleILi1ELi4ELi3EEENS4_18smem_ptr_flag_bitsILi8EEENST_INS5_IJNSA_ILi8EEESH_EEENS5_IJSH_SC_EEEEEEEvNS4_8identityENS4_23SM90_TMA_LOAD_MULTICASTES1A_vS1B_EENS_8epilogue10collective6detail29Sm90TmaWarpSpecializedAdapterINS1F_15DefaultEpilogueISJ_SK_SK_NS1E_6thread17LinearCombinationISJ_Li1EffLNS1J_9ScaleType4KindE0ELNS_15FloatRoundStyleE2ESJ_EENS1_15EpilogueDefaultEEEEEvvEEEEvNT_6ParamsE --------------------------
	.section	.nv.shared._ZN7cutlass13device_kernelINS_4gemm6kernel13GemmUniversalIN4cute5tupleIJiiiiEEENS1_10collective13CollectiveMmaINS1_37MainloopSm90TmaGmmaWarpSpecializedFP8ILi28ENS5_IJNS4_1CILi2EEENSA_ILi1EEESC_EEENS1_35KernelTmaWarpSpecializedCooperativeEEENS5_IJNSA_ILi128EEESG_NSA_ILi32EEEEEENS_12float_e4m3_tENS5_IJlSC_lEEESJ_SK_NS4_8TiledMMAINS4_8MMA_AtomIJNS4_4SM904GMMA31MMA_64x128x32_F32E4M3E4M3_SS_TNILNSO_7ScaleInE1ELSQ_1EEEEEENS4_6LayoutISD_NS5_IJSC_NSA_ILi0EEESU_EEEEENS5_IJNS4_10UnderscoreESX_SX_EEEEENS4_13SM90_TMA_LOADENS4_14ComposedLayoutINS4_7SwizzleILi1ELi4ELi3EEENS4_18smem_ptr_flag_bitsILi8EEENST_INS5_IJNSA_ILi8EEESH_EEENS5_IJSH_SC_EEEEEEEvNS4_8identityENS4_23SM90_TMA_LOAD_MULTICASTES1A_vS1B_EENS_8epilogue10collective6detail29Sm90TmaWarpSpecializedAdapterINS1F_15DefaultEpilogueISJ_SK_SK_NS1E_6thread17LinearCombinationISJ_Li1EffLNS1J_9ScaleType4KindE0ELNS_15FloatRoundStyleE2ESJ_EENS1_15EpilogueDefaultEEEEEvvEEEEvNT_6ParamsE,"aw",@nobits
	.sectionflags	@""
	.align	16
	.zero		1024


//--------------------- .nv.shared.reserved.0     --------------------------
	.section	.nv.shared.reserved.0,"aw",@nobits
	.weak		__nv_reservedSMEM_offset_0_alias
	.size		__nv_reservedSMEM_offset_0_alias, 0, 0
	.other		__nv_reservedSMEM_offset_0_alias,@"STO_CUDA_RESERVED_SHARED STV_DEFAULT"
__nv_reservedSMEM_offset_0_alias:
	.zero		0


//--------------------- .nv.global                --------------------------
	.section	.nv.global,"aw",@nobits
.nv.global:
	.type		_ZN40_INTERNAL_0854d3e9_4_k_cu_73e0baab_307194cute1_E,@object
	.size		_ZN40_INTERNAL_0854d3e9_4_k_cu_73e0baab_307194cute1_E,(_ZN40_INTERNAL_0854d3e9_4_k_cu_73e0baab_307194cuda3std3__45__cpo6cbeginE - _ZN40_INTERNAL_0854d3e9_4_k_cu_73e0baab_307194cute1_E)
_ZN40_INTERNAL_0854d3e9_4_k_cu_73e0baab_307194cute1_E:
	.zero		1
	.type		_ZN40_INTERNAL_0854d3e9_4_k_cu_73e0baab_307194cuda3std3__45__cpo6cbeginE,@object
	.size		_ZN40_INTERNAL_0854d3e9_4_k_cu_73e0baab_307194cuda3std3__45__cpo6cbeginE,(_ZN40_INTERNAL_0854d3e9_4_k_cu_73e0baab_307194cuda3std3__48in_placeE - _ZN40_INTERNAL_0854d3e9_4_k_cu_73e0baab_307194cuda3std3__45__cpo6cbeginE)
_ZN40_INTERNAL_0854d3e9_4_k_cu_73e0baab_307194cuda3std3__45__cpo6cbeginE:
	.zero		1
	.type		_ZN40_INTERNAL_0854d3e9_4_k_cu_73e0baab_307194cuda3std3__48in_placeE,@object
	.size		_ZN40_INTERNAL_0854d3e9_4_k_cu_73e0baab_307194cuda3std3__48in_placeE,(_ZN40_INTERNAL_0854d3e9_4_k_cu_73e0baab_307194cuda3std6ranges3__45__cpo9iter_moveE - _ZN40_INTERNAL_0854d3e9_4_k_cu_73e0baab_307194cuda3std3__48in_placeE)
_ZN40_INTERNAL_0854d3e9_4_k_cu_73e0baab_307194cuda3std3__48in_placeE:
	.zero		1
	.type		_ZN40_INTERNAL_0854d3e9_4_k_cu_73e0baab_307194cuda3std6ranges3__45__cpo9iter_moveE,@object
	.size		_ZN40_INTERNAL_0854d3e9_4_k_cu_73e0baab_307194cuda3std6ranges3__45__cpo9iter_moveE,(_ZN40_INTERNAL_0854d3e9_4_k_cu_73e0baab_307194cuda3std3__45__cpo5beginE - _ZN40_INTERNAL_0854d3e9_4_k_cu_73e0baab_307194cuda3std6ranges3__45__cpo9iter_moveE)
_ZN40_INTERNAL_0854d3e9_4_k_cu_73e0baab_307194cuda3std6ranges3__45__cpo9iter_moveE:
	.zero		1
	.type		_ZN40_INTERNAL_0854d3e9_4_k_cu_73e0baab_307194cuda3std3__45__cpo5beginE,@object
	.size		_ZN40_INTERNAL_0854d3e9_4_k_cu_73e0baab_307194cuda3std3__45__cpo5beginE,(_ZN40_INTERNAL_0854d3e9_4_k_cu_73e0baab_307194cuda3std3__442_GLOBAL__N__0854d3e9_4_k_cu_73e0baab_307196ignoreE - _ZN40_INTERNAL_0854d3e9_4_k_cu_73e0baab_307194cuda3std3__45__cpo5beginE)
_ZN40_INTERNAL_0854d3e9_4_k_cu_73e0baab_307194cuda3std3__45__cpo5beginE:
	.zero		1
	.type		_ZN40_INTERNAL_0854d3e9_4_k_cu_73e0baab_307194cuda3std3__442_GLOBAL__N__0854d3e9_4_k_cu_73e0baab_307196ignoreE,@object
	.size		_ZN40_INTERNAL_0854d3e9_4_k_cu_73e0baab_307194cuda3std3__442_GLOBAL__N__0854d3e9_4_k_cu_73e0baab_307196ignoreE,(_ZN40_INTERNAL_0854d3e9_4_k_cu_73e0baab_307194cute7productE - _ZN40_INTERNAL_0854d3e9_4_k_cu_73e0baab_307194cuda3std3__442_GLOBAL__N__0854d3e9_4_k_cu_73e0baab_307196ignoreE)
_ZN40_INTERNAL_0854d3e9_4_k_cu_73e0baab_307194cuda3std3__442_GLOBAL__N__0854d3e9_4_k_cu_73e0baab_307196ignoreE:
	.zero		1
	.type		_ZN40_INTERNAL_0854d3e9_4_k_cu_73e0baab_307194cute7productE,@object
	.size		_ZN40_INTERNAL_0854d3e9_4_k_cu_73e0baab_307194cute7productE,(_ZN40_INTERNAL_0854d3e9_4_k_cu_73e0baab_307194cuda3std3__45__cpo3endE - _ZN40_INTERNAL_0854d3e9_4_k_cu_73e0baab_307194cute7productE)
_ZN40_INTERNAL_0854d3e9_4_k_cu_73e0baab_307194cute7productE:
	.zero		1
	.type		_ZN40_INTERNAL_0854d3e9_4_k_cu_73e0baab_307194cuda3std3__45__cpo3endE,@object
	.size		_ZN40_INTERNAL_0854d3e9_4_k_cu_73e0baab_307194cuda3std3__45__cpo3endE,(_ZN40_INTERNAL_0854d3e9_4_k_cu_73e0baab_307194cuda3std3__419piecewise_constructE - _ZN40_INTERNAL_0854d3e9_4_k_cu_73e0baab_307194cuda3std3__45__cpo3endE)
_ZN40_INTERNAL_0854d3e9_4_k_cu_73e0baab_307194cuda3std3__45__cpo3endE:
	.zero		1
	.type		_ZN40_INTERNAL_0854d3e9_4_k_cu_73e0baab_307194cuda3std3__419piecewise_constructE,@object
	.size		_ZN40_INTERNAL_0854d3e9_4_k_cu_73e0baab_307194cuda3std3__419piecewise_constructE,(_ZN40_INTERNAL_0854d3e9_4_k_cu_73e0baab_307194cuda3std3__45__cpo4cendE - _ZN40_INTERNAL_0854d3e9_4_k_cu_73e0baab_307194cuda3std3__419piecewise_constructE)
_ZN40_INTERNAL_0854d3e9_4_k_cu_73e0baab_307194cuda3std3__419piecewise_constructE:
	.zero		1
	.type		_ZN40_INTERNAL_0854d3e9_4_k_cu_73e0baab_307194cuda3std3__45__cpo4cendE,@object
	.size		_ZN40_INTERNAL_0854d3e9_4_k_cu_73e0baab_307194cuda3std3__45__cpo4cendE,(_ZN40_INTERNAL_0854d3e9_4_k_cu_73e0baab_307194cuda3std6ranges3__45__cpo4swapE - _ZN40_INTERNAL_0854d3e9_4_k_cu_73e0baab_307194cuda3std3__45__cpo4cendE)
_ZN40_INTERNAL_0854d3e9_4_k_cu_73e0baab_307194cuda3std3__45__cpo4cendE:
	.zero		1
	.type		_ZN40_INTERNAL_0854d3e9_4_k_cu_73e0baab_307194cuda3std6ranges3__45__cpo4swapE,@object
	.size		_ZN40_INTERNAL_0854d3e9_4_k_cu_73e0baab_307194cuda3std6ranges3__45__cpo4swapE,(.L_7 - _ZN40_INTERNAL_0854d3e9_4_k_cu_73e0baab_307194cuda3std6ranges3__45__cpo4swapE)
_ZN40_INTERNAL_0854d3e9_4_k_cu_73e0baab_307194cuda3std6ranges3__45__cpo4swapE:
	.zero		1
.L_7:


//--------------------- .nv.constant0._ZN7cutlass13device_kernelINS_4gemm6kernel13GemmUniversalIN4cute5tupleIJiiiiEEENS1_10collective13CollectiveMmaINS1_37MainloopSm90TmaGmmaWarpSpecializedFP8ILi28ENS5_IJNS4_1CILi2EEENSA_ILi1EEESC_EEENS1_35KernelTmaWarpSpecializedCooperativeEEENS5_IJNSA_ILi128EEESG_NSA_ILi32EEEEEENS_12float_e4m3_tENS5_IJlSC_lEEESJ_SK_NS4_8TiledMMAINS4_8MMA_AtomIJNS4_4SM904GMMA31MMA_64x128x32_F32E4M3E4M3_SS_TNILNSO_7ScaleInE1ELSQ_1EEEEEENS4_6LayoutISD_NS5_IJSC_NSA_ILi0EEESU_EEEEENS5_IJNS4_10UnderscoreESX_SX_EEEEENS4_13SM90_TMA_LOADENS4_14ComposedLayoutINS4_7SwizzleILi1ELi4ELi3EEENS4_18smem_ptr_flag_bitsILi8EEENST_INS5_IJNSA_ILi8EEESH_EEENS5_IJSH_SC_EEEEEEEvNS4_8identityENS4_23SM90_TMA_LOAD_MULTICASTES1A_vS1B_EENS_8epilogue10collective6detail29Sm90TmaWarpSpecializedAdapterINS1F_15DefaultEpilogueISJ_SK_SK_NS1E_6thread17LinearCombinationISJ_Li1EffLNS1J_9ScaleType4KindE0ELNS_15FloatRoundStyleE2ESJ_EENS1_15EpilogueDefaultEEEEEvvEEEEvNT_6ParamsE --------------------------
	.section	.nv.constant0._ZN7cutlass13device_kernelINS_4gemm6kernel13GemmUniversalIN4cute5tupleIJiiiiEEENS1_10collective13CollectiveMmaINS1_37MainloopSm90TmaGmmaWarpSpecializedFP8ILi28ENS5_IJNS4_1CILi2EEENSA_ILi1EEESC_EEENS1_35KernelTmaWarpSpecializedCooperativeEEENS5_IJNSA_ILi128EEESG_NSA_ILi32EEEEEENS_12float_e4m3_tENS5_IJlSC_lEEESJ_SK_NS4_8TiledMMAINS4_8MMA_AtomIJNS4_4SM904GMMA31MMA_64x128x32_F32E4M3E4M3_SS_TNILNSO_7ScaleInE1ELSQ_1EEEEEENS4_6LayoutISD_NS5_IJSC_NSA_ILi0EEESU_EEEEENS5_IJNS4_10UnderscoreESX_SX_EEEEENS4_13SM90_TMA_LOADENS4_14ComposedLayoutINS4_7SwizzleILi1ELi4ELi3EEENS4_18smem_ptr_flag_bitsILi8EEENST_INS5_IJNSA_ILi8EEESH_EEENS5_IJSH_SC_EEEEEEEvNS4_8identityENS4_23SM90_TMA_LOAD_MULTICASTES1A_vS1B_EENS_8epilogue10collective6detail29Sm90TmaWarpSpecializedAdapterINS1F_15DefaultEpilogueISJ_SK_SK_NS1E_6thread17LinearCombinationISJ_Li1EffLNS1J_9ScaleType4KindE0ELNS_15FloatRoundStyleE2ESJ_EENS1_15EpilogueDefaultEEEEEvvEEEEvNT_6ParamsE,"a",@progbits
	.sectionflags	@""
	.align	4
.nv.constant0._ZN7cutlass13device_kernelINS_4gemm6kernel13GemmUniversalIN4cute5tupleIJiiiiEEENS1_10collective13CollectiveMmaINS1_37MainloopSm90TmaGmmaWarpSpecializedFP8ILi28ENS5_IJNS4_1CILi2EEENSA_ILi1EEESC_EEENS1_35KernelTmaWarpSpecializedCooperativeEEENS5_IJNSA_ILi128EEESG_NSA_ILi32EEEEEENS_12float_e4m3_tENS5_IJlSC_lEEESJ_SK_NS4_8TiledMMAINS4_8MMA_AtomIJNS4_4SM904GMMA31MMA_64x128x32_F32E4M3E4M3_SS_TNILNSO_7ScaleInE1ELSQ_1EEEEEENS4_6LayoutISD_NS5_IJSC_NSA_ILi0EEESU_EEEEENS5_IJNS4_10UnderscoreESX_SX_EEEEENS4_13SM90_TMA_LOADENS4_14ComposedLayoutINS4_7SwizzleILi1ELi4ELi3EEENS4_18smem_ptr_flag_bitsILi8EEENST_INS5_IJNSA_ILi8EEESH_EEENS5_IJSH_SC_EEEEEEEvNS4_8identityENS4_23SM90_TMA_LOAD_MULTICASTES1A_vS1B_EENS_8epilogue10collective6detail29Sm90TmaWarpSpecializedAdapterINS1F_15DefaultEpilogueISJ_SK_SK_NS1E_6thread17LinearCombinationISJ_Li1EffLNS1J_9ScaleType4KindE0ELNS_15FloatRoundStyleE2ESJ_EENS1_15EpilogueDefaultEEEEEvvEEEEvNT_6ParamsE:
	.zero		1664


//--------------------- SYMBOLS --------------------------

	.type		.nv.reservedSmem.offset0,@object
	.size		.nv.reservedSmem.offset0,0x4
